	.target	sm_100a

	.elftype	@"ET_EXEC"


//--------------------- .note.nv.tkinfo           --------------------------
	.section	.note.nv.tkinfo,"",@"SHT_NOTE"
	.sectionflags	@"SHF_NOTE_NV_TKINFO"
	.tkinfo
        /*0018*/ 	.word	0x00000002
        /*0030*/ 	.string	""
        /*0030*/ 	.string	"ptxas"
        /*0030*/ 	.string	"Cuda compilation tools, release 13.0, V13.0.88"
        /*0030*/ 	.string	"Build cuda_13.0.r13.0/compiler.36424714_0"
        /*0030*/ 	.string	"-arch sm_100a -m 64 "



//--------------------- .note.nv.cuinfo           --------------------------
	.section	.note.nv.cuinfo,"",@"SHT_NOTE"
	.sectionflags	@"SHF_NOTE_NV_CUINFO"
        /*0018*/ 	.short	0x0002
        /*001a*/ 	.short	0x0064
        /*001c*/ 	.short	0x0082
	.zero		2


//--------------------- .nv.info                  --------------------------
	.section	.nv.info,"",@"SHT_CUDA_INFO"
	.align	4


	//----- nvinfo : EIATTR_REGCOUNT
	.align		4
        /*0000*/ 	.byte	0x04, 0x2f
        /*0002*/ 	.short	(.L_38 - .L_37)
	.align		4
.L_37:
        /*0004*/ 	.word	index@(_ZN2at6native28rrelu_with_noise_cuda_kernelIdLi2EZNS0_28_rrelu_with_noise_cuda_trainIdEEvRNS_6TensorERKS3_S4_RKN3c106ScalarESA_St8optionalINS_9GeneratorEEEUlP24curandStatePhilox4_32_10E_EEviNS_15PhiloxCudaStateEPT_PKSI_SJ_ddRKT1_)
        /*0008*/ 	.word	0x0000003c


	//----- nvinfo : EIATTR_FRAME_SIZE
	.align		4
.L_38:
        /*000c*/ 	.byte	0x04, 0x11
        /*000e*/ 	.short	(.L_40 - .L_39)
	.align		4
.L_39:
        /*0010*/ 	.word	index@(_ZN2at6native28rrelu_with_noise_cuda_kernelIdLi2EZNS0_28_rrelu_with_noise_cuda_trainIdEEvRNS_6TensorERKS3_S4_RKN3c106ScalarESA_St8optionalINS_9GeneratorEEEUlP24curandStatePhilox4_32_10E_EEviNS_15PhiloxCudaStateEPT_PKSI_SJ_ddRKT1_)
        /*0014*/ 	.word	0x00000000


	//----- nvinfo : EIATTR_REGCOUNT
	.align		4
.L_40:
        /*0018*/ 	.byte	0x04, 0x2f
        /*001a*/ 	.short	(.L_42 - .L_41)
	.align		4
.L_41:
        /*001c*/ 	.word	index@(_ZN2at6native28rrelu_with_noise_cuda_kernelIdLi4EZNS0_28_rrelu_with_noise_cuda_trainIdEEvRNS_6TensorERKS3_S4_RKN3c106ScalarESA_St8optionalINS_9GeneratorEEEUlP24curandStatePhilox4_32_10E0_EEviNS_15PhiloxCudaStateEPT_PKSI_SJ_ddRKT1_)
        /*0020*/ 	.word	0x00000040


	//----- nvinfo : EIATTR_FRAME_SIZE
	.align		4
.L_42:
        /*0024*/ 	.byte	0x04, 0x11
        /*0026*/ 	.short	(.L_44 - .L_43)
	.align		4
.L_43:
        /*0028*/ 	.word	index@(_ZN2at6native28rrelu_with_noise_cuda_kernelIdLi4EZNS0_28_rrelu_with_noise_cuda_trainIdEEvRNS_6TensorERKS3_S4_RKN3c106ScalarESA_St8optionalINS_9GeneratorEEEUlP24curandStatePhilox4_32_10E0_EEviNS_15PhiloxCudaStateEPT_PKSI_SJ_ddRKT1_)
        /*002c*/ 	.word	0x00000000


	//----- nvinfo : EIATTR_REGCOUNT
	.align		4
.L_44:
        /*0030*/ 	.byte	0x04, 0x2f
        /*0032*/ 	.short	(.L_46 - .L_45)
	.align		4
.L_45:
        /*0034*/ 	.word	index@(_ZN2at6native28rrelu_with_noise_cuda_kernelIfLi2EZNS0_28_rrelu_with_noise_cuda_trainIfEEvRNS_6TensorERKS3_S4_RKN3c106ScalarESA_St8optionalINS_9GeneratorEEEUlP24curandStatePhilox4_32_10E_EEviNS_15PhiloxCudaStateEPT_PKSI_SJ_ddRKT1_)
        /*0038*/ 	.word	0x00000038


	//----- nvinfo : EIATTR_FRAME_SIZE
	.align		4
.L_46:
        /*003c*/ 	.byte	0x04, 0x11
        /*003e*/ 	.short	(.L_48 - .L_47)
	.align		4
.L_47:
        /*0040*/ 	.word	index@(_ZN2at6native28rrelu_with_noise_cuda_kernelIfLi2EZNS0_28_rrelu_with_noise_cuda_trainIfEEvRNS_6TensorERKS3_S4_RKN3c106ScalarESA_St8optionalINS_9GeneratorEEEUlP24curandStatePhilox4_32_10E_EEviNS_15PhiloxCudaStateEPT_PKSI_SJ_ddRKT1_)
        /*0044*/ 	.word	0x00000000


	//----- nvinfo : EIATTR_REGCOUNT
	.align		4
.L_48:
        /*0048*/ 	.byte	0x04, 0x2f
        /*004a*/ 	.short	(.L_50 - .L_49)
	.align		4
.L_49:
        /*004c*/ 	.word	index@(_ZN2at6native28rrelu_with_noise_cuda_kernelIfLi4EZNS0_28_rrelu_with_noise_cuda_trainIfEEvRNS_6TensorERKS3_S4_RKN3c106ScalarESA_St8optionalINS_9GeneratorEEEUlP24curandStatePhilox4_32_10E0_EEviNS_15PhiloxCudaStateEPT_PKSI_SJ_ddRKT1_)
        /*0050*/ 	.word	0x00000037


	//----- nvinfo : EIATTR_FRAME_SIZE
	.align		4
.L_50:
        /*0054*/ 	.byte	0x04, 0x11
        /*0056*/ 	.short	(.L_52 - .L_51)
	.align		4
.L_51:
        /*0058*/ 	.word	index@(_ZN2at6native28rrelu_with_noise_cuda_kernelIfLi4EZNS0_28_rrelu_with_noise_cuda_trainIfEEvRNS_6TensorERKS3_S4_RKN3c106ScalarESA_St8optionalINS_9GeneratorEEEUlP24curandStatePhilox4_32_10E0_EEviNS_15PhiloxCudaStateEPT_PKSI_SJ_ddRKT1_)
        /*005c*/ 	.word	0x00000000


	//----- nvinfo : EIATTR_REGCOUNT
	.align		4
.L_52:
        /*0060*/ 	.byte	0x04, 0x2f
        /*0062*/ 	.short	(.L_54 - .L_53)
	.align		4
.L_53:
        /*0064*/ 	.word	index@(_ZN2at6native28rrelu_with_noise_cuda_kernelIN3c104HalfELi2EZNS0_28_rrelu_with_noise_cuda_trainIS3_EEvRNS_6TensorERKS5_S6_RKNS2_6ScalarESB_St8optionalINS_9GeneratorEEEUlP24curandStatePhilox4_32_10E_EEviNS_15PhiloxCudaStateEPT_PKSJ_SK_ddRKT1_)
        /*0068*/ 	.word	0x00000036


	//----- nvinfo : EIATTR_FRAME_SIZE
	.align		4
.L_54:
        /*006c*/ 	.byte	0x04, 0x11
        /*006e*/ 	.short	(.L_56 - .L_55)
	.align		4
.L_55:
        /*0070*/ 	.word	index@(_ZN2at6native28rrelu_with_noise_cuda_kernelIN3c104HalfELi2EZNS0_28_rrelu_with_noise_cuda_trainIS3_EEvRNS_6TensorERKS5_S6_RKNS2_6ScalarESB_St8optionalINS_9GeneratorEEEUlP24curandStatePhilox4_32_10E_EEviNS_15PhiloxCudaStateEPT_PKSJ_SK_ddRKT1_)
        /*0074*/ 	.word	0x00000000


	//----- nvinfo : EIATTR_REGCOUNT
	.align		4
.L_56:
        /*0078*/ 	.byte	0x04, 0x2f
        /*007a*/ 	.short	(.L_58 - .L_57)
	.align		4
.L_57:
        /*007c*/ 	.word	index@(_ZN2at6native28rrelu_with_noise_cuda_kernelIN3c104HalfELi4EZNS0_28_rrelu_with_noise_cuda_trainIS3_EEvRNS_6TensorERKS5_S6_RKNS2_6ScalarESB_St8optionalINS_9GeneratorEEEUlP24curandStatePhilox4_32_10E0_EEviNS_15PhiloxCudaStateEPT_PKSJ_SK_ddRKT1_)
        /*0080*/ 	.word	0x00000036


	//----- nvinfo : EIATTR_FRAME_SIZE
	.align		4
.L_58:
        /*0084*/ 	.byte	0x04, 0x11
        /*0086*/ 	.short	(.L_60 - .L_59)
	.align		4
.L_59:
        /*0088*/ 	.word	index@(_ZN2at6native28rrelu_with_noise_cuda_kernelIN3c104HalfELi4EZNS0_28_rrelu_with_noise_cuda_trainIS3_EEvRNS_6TensorERKS5_S6_RKNS2_6ScalarESB_St8optionalINS_9GeneratorEEEUlP24curandStatePhilox4_32_10E0_EEviNS_15PhiloxCudaStateEPT_PKSJ_SK_ddRKT1_)
        /*008c*/ 	.word	0x00000000


	//----- nvinfo : EIATTR_REGCOUNT
	.align		4
.L_60:
        /*0090*/ 	.byte	0x04, 0x2f
        /*0092*/ 	.short	(.L_62 - .L_61)
	.align		4
.L_61:
        /*0094*/ 	.word	index@(_ZN2at6native28rrelu_with_noise_cuda_kernelIN3c108BFloat16ELi2EZNS0_28_rrelu_with_noise_cuda_trainIS3_EEvRNS_6TensorERKS5_S6_RKNS2_6ScalarESB_St8optionalINS_9GeneratorEEEUlP24curandStatePhilox4_32_10E_EEviNS_15PhiloxCudaStateEPT_PKSJ_SK_ddRKT1_)
        /*0098*/ 	.word	0x00000038


	//----- nvinfo : EIATTR_FRAME_SIZE
	.align		4
.L_62:
        /*009c*/ 	.byte	0x04, 0x11
        /*009e*/ 	.short	(.L_64 - .L_63)
	.align		4
.L_63:
        /*00a0*/ 	.word	index@(_ZN2at6native28rrelu_with_noise_cuda_kernelIN3c108BFloat16ELi2EZNS0_28_rrelu_with_noise_cuda_trainIS3_EEvRNS_6TensorERKS5_S6_RKNS2_6ScalarESB_St8optionalINS_9GeneratorEEEUlP24curandStatePhilox4_32_10E_EEviNS_15PhiloxCudaStateEPT_PKSJ_SK_ddRKT1_)
        /*00a4*/ 	.word	0x00000000


	//----- nvinfo : EIATTR_REGCOUNT
	.align		4
.L_64:
        /*00a8*/ 	.byte	0x04, 0x2f
        /*00aa*/ 	.short	(.L_66 - .L_65)
	.align		4
.L_65:
        /*00ac*/ 	.word	index@(_ZN2at6native28rrelu_with_noise_cuda_kernelIN3c108BFloat16ELi4EZNS0_28_rrelu_with_noise_cuda_trainIS3_EEvRNS_6TensorERKS5_S6_RKNS2_6ScalarESB_St8optionalINS_9GeneratorEEEUlP24curandStatePhilox4_32_10E0_EEviNS_15PhiloxCudaStateEPT_PKSJ_SK_ddRKT1_)
        /*00b0*/ 	.word	0x00000038


	//----- nvinfo : EIATTR_FRAME_SIZE
	.align		4
.L_66:
        /*00b4*/ 	.byte	0x04, 0x11
        /*00b6*/ 	.short	(.L_68 - .L_67)
	.align		4
.L_67:
        /*00b8*/ 	.word	index@(_ZN2at6native28rrelu_with_noise_cuda_kernelIN3c108BFloat16ELi4EZNS0_28_rrelu_with_noise_cuda_trainIS3_EEvRNS_6TensorERKS5_S6_RKNS2_6ScalarESB_St8optionalINS_9GeneratorEEEUlP24curandStatePhilox4_32_10E0_EEviNS_15PhiloxCudaStateEPT_PKSJ_SK_ddRKT1_)
        /*00bc*/ 	.word	0x00000000


	//----- nvinfo : EIATTR_MIN_STACK_SIZE
	.align		4
.L_68:
        /*00c0*/ 	.byte	0x04, 0x12
        /*00c2*/ 	.short	(.L_70 - .L_69)
	.align		4
.L_69:
        /*00c4*/ 	.word	index@(_ZN2at6native28rrelu_with_noise_cuda_kernelIN3c108BFloat16ELi4EZNS0_28_rrelu_with_noise_cuda_trainIS3_EEvRNS_6TensorERKS5_S6_RKNS2_6ScalarESB_St8optionalINS_9GeneratorEEEUlP24curandStatePhilox4_32_10E0_EEviNS_15PhiloxCudaStateEPT_PKSJ_SK_ddRKT1_)
        /*00c8*/ 	.word	0x00000000


	//----- nvinfo : EIATTR_MIN_STACK_SIZE
	.align		4
.L_70:
        /*00cc*/ 	.byte	0x04, 0x12
        /*00ce*/ 	.short	(.L_72 - .L_71)
	.align		4
.L_71:
        /*00d0*/ 	.word	index@(_ZN2at6native28rrelu_with_noise_cuda_kernelIN3c108BFloat16ELi2EZNS0_28_rrelu_with_noise_cuda_trainIS3_EEvRNS_6TensorERKS5_S6_RKNS2_6ScalarESB_St8optionalINS_9GeneratorEEEUlP24curandStatePhilox4_32_10E_EEviNS_15PhiloxCudaStateEPT_PKSJ_SK_ddRKT1_)
        /*00d4*/ 	.word	0x00000000


	//----- nvinfo : EIATTR_MIN_STACK_SIZE
	.align		4
.L_72:
        /*00d8*/ 	.byte	0x04, 0x12
        /*00da*/ 	.short	(.L_74 - .L_73)
	.align		4
.L_73:
        /*00dc*/ 	.word	index@(_ZN2at6native28rrelu_with_noise_cuda_kernelIN3c104HalfELi4EZNS0_28_rrelu_with_noise_cuda_trainIS3_EEvRNS_6TensorERKS5_S6_RKNS2_6ScalarESB_St8optionalINS_9GeneratorEEEUlP24curandStatePhilox4_32_10E0_EEviNS_15PhiloxCudaStateEPT_PKSJ_SK_ddRKT1_)
        /*00e0*/ 	.word	0x00000000


	//----- nvinfo : EIATTR_MIN_STACK_SIZE
	.align		4
.L_74:
        /*00e4*/ 	.byte	0x04, 0x12
        /*00e6*/ 	.short	(.L_76 - .L_75)
	.align		4
.L_75:
        /*00e8*/ 	.word	index@(_ZN2at6native28rrelu_with_noise_cuda_kernelIN3c104HalfELi2EZNS0_28_rrelu_with_noise_cuda_trainIS3_EEvRNS_6TensorERKS5_S6_RKNS2_6ScalarESB_St8optionalINS_9GeneratorEEEUlP24curandStatePhilox4_32_10E_EEviNS_15PhiloxCudaStateEPT_PKSJ_SK_ddRKT1_)
        /*00ec*/ 	.word	0x00000000


	//----- nvinfo : EIATTR_MIN_STACK_SIZE
	.align		4
.L_76:
        /*00f0*/ 	.byte	0x04, 0x12
        /*00f2*/ 	.short	(.L_78 - .L_77)
	.align		4
.L_77:
        /*00f4*/ 	.word	index@(_ZN2at6native28rrelu_with_noise_cuda_kernelIfLi4EZNS0_28_rrelu_with_noise_cuda_trainIfEEvRNS_6TensorERKS3_S4_RKN3c106ScalarESA_St8optionalINS_9GeneratorEEEUlP24curandStatePhilox4_32_10E0_EEviNS_15PhiloxCudaStateEPT_PKSI_SJ_ddRKT1_)
        /*00f8*/ 	.word	0x00000000


	//----- nvinfo : EIATTR_MIN_STACK_SIZE
	.align		4
.L_78:
        /*00fc*/ 	.byte	0x04, 0x12
        /*00fe*/ 	.short	(.L_80 - .L_79)
	.align		4
.L_79:
        /*0100*/ 	.word	index@(_ZN2at6native28rrelu_with_noise_cuda_kernelIfLi2EZNS0_28_rrelu_with_noise_cuda_trainIfEEvRNS_6TensorERKS3_S4_RKN3c106ScalarESA_St8optionalINS_9GeneratorEEEUlP24curandStatePhilox4_32_10E_EEviNS_15PhiloxCudaStateEPT_PKSI_SJ_ddRKT1_)
        /*0104*/ 	.word	0x00000000


	//----- nvinfo : EIATTR_MIN_STACK_SIZE
	.align		4
.L_80:
        /*0108*/ 	.byte	0x04, 0x12
        /*010a*/ 	.short	(.L_82 - .L_81)
	.align		4
.L_81:
        /*010c*/ 	.word	index@(_ZN2at6native28rrelu_with_noise_cuda_kernelIdLi4EZNS0_28_rrelu_with_noise_cuda_trainIdEEvRNS_6TensorERKS3_S4_RKN3c106ScalarESA_St8optionalINS_9GeneratorEEEUlP24curandStatePhilox4_32_10E0_EEviNS_15PhiloxCudaStateEPT_PKSI_SJ_ddRKT1_)
        /*0110*/ 	.word	0x00000000


	//----- nvinfo : EIATTR_MIN_STACK_SIZE
	.align		4
.L_82:
        /*0114*/ 	.byte	0x04, 0x12
        /*0116*/ 	.short	(.L_84 - .L_83)
	.align		4
.L_83:
        /*0118*/ 	.word	index@(_ZN2at6native28rrelu_with_noise_cuda_kernelIdLi2EZNS0_28_rrelu_with_noise_cuda_trainIdEEvRNS_6TensorERKS3_S4_RKN3c106ScalarESA_St8optionalINS_9GeneratorEEEUlP24curandStatePhilox4_32_10E_EEviNS_15PhiloxCudaStateEPT_PKSI_SJ_ddRKT1_)
        /*011c*/ 	.word	0x00000000
.L_84:


//--------------------- .nv.compat                --------------------------
	.section	.nv.compat,"",@"SHT_CUDA_COMPAT_INFO"
	.align	4
        /*0000*/ 	.byte	0x02, 0x09, 0x01, 0x00, 0x02, 0x02, 0x01, 0x00, 0x02, 0x05, 0x05, 0x00, 0x03, 0x07, 0x01, 0x01
        /*0010*/ 	.byte	0x02, 0x03, 0x00, 0x00, 0x02, 0x06, 0x01, 0x00, 0x04, 0x0b, 0x08, 0x00, 0x01, 0x00, 0x00, 0x00
        /*0020*/ 	.byte	0x00, 0x00, 0x00, 0x00


//--------------------- .nv.info._ZN2at6native28rrelu_with_noise_cuda_kernelIN3c108BFloat16ELi4EZNS0_28_rrelu_with_noise_cuda_trainIS3_EEvRNS_6TensorERKS5_S6_RKNS2_6ScalarESB_St8optionalINS_9GeneratorEEEUlP24curandStatePhilox4_32_10E0_EEviNS_15PhiloxCudaStateEPT_PKSJ_SK_ddRKT1_ --------------------------
	.section	.nv.info._ZN2at6native28rrelu_with_noise_cuda_kernelIN3c108BFloat16ELi4EZNS0_28_rrelu_with_noise_cuda_trainIS3_EEvRNS_6TensorERKS5_S6_RKNS2_6ScalarESB_St8optionalINS_9GeneratorEEEUlP24curandStatePhilox4_32_10E0_EEviNS_15PhiloxCudaStateEPT_PKSJ_SK_ddRKT1_,"",@"SHT_CUDA_INFO"
	.sectionflags	@""
	.align	4


	//----- nvinfo : EIATTR_CUDA_API_VERSION
	.align		4
        /*0000*/ 	.byte	0x04, 0x37
        /*0002*/ 	.short	(.L_86 - .L_85)
.L_85:
        /*0004*/ 	.word	0x00000082


	//----- nvinfo : EIATTR_KPARAM_INFO
	.align		4
.L_86:
        /*0008*/ 	.byte	0x04, 0x17
        /*000a*/ 	.short	(.L_88 - .L_87)
.L_87:
        /*000c*/ 	.word	0x00000000
        /*0010*/ 	.short	0x0007
        /*0012*/ 	.short	0x0048
        /*0014*/ 	.byte	0x00, 0xf5, 0x21, 0x00


	//----- nvinfo : EIATTR_KPARAM_INFO
	.align		4
.L_88:
        /*0018*/ 	.byte	0x04, 0x17
        /*001a*/ 	.short	(.L_90 - .L_89)
.L_89:
        /*001c*/ 	.word	0x00000000
        /*0020*/ 	.short	0x0006
        /*0022*/ 	.short	0x0040
        /*0024*/ 	.byte	0x00, 0xf0, 0x21, 0x00


	//----- nvinfo : EIATTR_KPARAM_INFO
	.align		4
.L_90:
        /*0028*/ 	.byte	0x04, 0x17
        /*002a*/ 	.short	(.L_92 - .L_91)
.L_91:
        /*002c*/ 	.word	0x00000000
        /*0030*/ 	.short	0x0005
        /*0032*/ 	.short	0x0038
        /*0034*/ 	.byte	0x00, 0xf0, 0x21, 0x00


	//----- nvinfo : EIATTR_KPARAM_INFO
	.align		4
.L_92:
        /*0038*/ 	.byte	0x04, 0x17
        /*003a*/ 	.short	(.L_94 - .L_93)
.L_93:
        /*003c*/ 	.word	0x00000000
        /*0040*/ 	.short	0x0004
        /*0042*/ 	.short	0x0030
        /*0044*/ 	.byte	0x00, 0xf5, 0x21, 0x00


	//----- nvinfo : EIATTR_KPARAM_INFO
	.align		4
.L_94:
        /*0048*/ 	.byte	0x04, 0x17
        /*004a*/ 	.short	(.L_96 - .L_95)
.L_95:
        /*004c*/ 	.word	0x00000000
        /*0050*/ 	.short	0x0003
        /*0052*/ 	.short	0x0028
        /*0054*/ 	.byte	0x00, 0xf5, 0x21, 0x00


	//----- nvinfo : EIATTR_KPARAM_INFO
	.align		4
.L_96:
        /*0058*/ 	.byte	0x04, 0x17
        /*005a*/ 	.short	(.L_98 - .L_97)
.L_97:
        /*005c*/ 	.word	0x00000000
        /*0060*/ 	.short	0x0002
        /*0062*/ 	.short	0x0020
        /*0064*/ 	.byte	0x00, 0xf5, 0x21, 0x00


	//----- nvinfo : EIATTR_KPARAM_INFO
	.align		4
.L_98:
        /*0068*/ 	.byte	0x04, 0x17
        /*006a*/ 	.short	(.L_100 - .L_99)
.L_99:
        /*006c*/ 	.word	0x00000000
        /*0070*/ 	.short	0x0001
        /*0072*/ 	.short	0x0008
        /*0074*/ 	.byte	0x00, 0xf0, 0x61, 0x00


	//----- nvinfo : EIATTR_KPARAM_INFO
	.align		4
.L_100:
        /*0078*/ 	.byte	0x04, 0x17
        /*007a*/ 	.short	(.L_102 - .L_101)
.L_101:
        /*007c*/ 	.word	0x00000000
        /*0080*/ 	.short	0x0000
        /*0082*/ 	.short	0x0000
        /*0084*/ 	.byte	0x00, 0xf0, 0x11, 0x00


	//----- nvinfo : EIATTR_SPARSE_MMA_MASK
	.align		4
.L_102:
        /*0088*/ 	.byte	0x03, 0x50
        /*008a*/ 	.short	0x0000


	//----- nvinfo : EIATTR_MAXREG_COUNT
	.align		4
        /*008c*/ 	.byte	0x03, 0x1b
        /*008e*/ 	.short	0x0040


	//----- nvinfo : EIATTR_NUM_BARRIERS
	.align		4
        /*0090*/ 	.byte	0x02, 0x4c
        /*0092*/ 	.byte	0x01
	.zero		1


	//----- nvinfo : EIATTR_MERCURY_ISA_VERSION
	.align		4
        /*0094*/ 	.byte	0x03, 0x5f
        /*0096*/ 	.short	0x0101


	//----- nvinfo : EIATTR_VRC_CTA_INIT_COUNT
	.align		4
        /*0098*/ 	.byte	0x02, 0x4a
	.zero		1
	.zero		1


	//----- nvinfo : EIATTR_EXIT_INSTR_OFFSETS
	.align		4
        /*009c*/ 	.byte	0x04, 0x1c
        /*009e*/ 	.short	(.L_104 - .L_103)


	//   ....[0]....
.L_103:
        /*00a0*/ 	.word	0x00000680


	//   ....[1]....
        /*00a4*/ 	.word	0x00001610


	//----- nvinfo : EIATTR_MAX_THREADS
	.align		4
.L_104:
        /*00a8*/ 	.byte	0x04, 0x05
        /*00aa*/ 	.short	(.L_106 - .L_105)
.L_105:
        /*00ac*/ 	.word	0x00000100
        /*00b0*/ 	.word	0x00000001
        /*00b4*/ 	.word	0x00000001


	//----- nvinfo : EIATTR_CRS_STACK_SIZE
	.align		4
.L_106:
        /*00b8*/ 	.byte	0x04, 0x1e
        /*00ba*/ 	.short	(.L_108 - .L_107)
.L_107:
        /*00bc*/ 	.word	0x00000000


	//----- nvinfo : EIATTR_CBANK_PARAM_SIZE
	.align		4
.L_108:
        /*00c0*/ 	.byte	0x03, 0x19
        /*00c2*/ 	.short	0x0050


	//----- nvinfo : EIATTR_PARAM_CBANK
	.align		4
        /*00c4*/ 	.byte	0x04, 0x0a
        /*00c6*/ 	.short	(.L_110 - .L_109)
	.align		4
.L_109:
        /*00c8*/ 	.word	index@(.nv.constant0._ZN2at6native28rrelu_with_noise_cuda_kernelIN3c108BFloat16ELi4EZNS0_28_rrelu_with_noise_cuda_trainIS3_EEvRNS_6TensorERKS5_S6_RKNS2_6ScalarESB_St8optionalINS_9GeneratorEEEUlP24curandStatePhilox4_32_10E0_EEviNS_15PhiloxCudaStateEPT_PKSJ_SK_ddRKT1_)
        /*00cc*/ 	.short	0x0380
        /*00ce*/ 	.short	0x0050


	//----- nvinfo : EIATTR_SW_WAR
	.align		4
.L_110:
        /*00d0*/ 	.byte	0x04, 0x36
        /*00d2*/ 	.short	(.L_112 - .L_111)
.L_111:
        /*00d4*/ 	.word	0x00000008
.L_112:


//--------------------- .nv.info._ZN2at6native28rrelu_with_noise_cuda_kernelIN3c108BFloat16ELi2EZNS0_28_rrelu_with_noise_cuda_trainIS3_EEvRNS_6TensorERKS5_S6_RKNS2_6ScalarESB_St8optionalINS_9GeneratorEEEUlP24curandStatePhilox4_32_10E_EEviNS_15PhiloxCudaStateEPT_PKSJ_SK_ddRKT1_ --------------------------
	.section	.nv.info._ZN2at6native28rrelu_with_noise_cuda_kernelIN3c108BFloat16ELi2EZNS0_28_rrelu_with_noise_cuda_trainIS3_EEvRNS_6TensorERKS5_S6_RKNS2_6ScalarESB_St8optionalINS_9GeneratorEEEUlP24curandStatePhilox4_32_10E_EEviNS_15PhiloxCudaStateEPT_PKSJ_SK_ddRKT1_,"",@"SHT_CUDA_INFO"
	.sectionflags	@""
	.align	4


	//----- nvinfo : EIATTR_CUDA_API_VERSION
	.align		4
        /*0000*/ 	.byte	0x04, 0x37
        /*0002*/ 	.short	(.L_114 - .L_113)
.L_113:
        /*0004*/ 	.word	0x00000082


	//----- nvinfo : EIATTR_KPARAM_INFO
	.align		4
.L_114:
        /*0008*/ 	.byte	0x04, 0x17
        /*000a*/ 	.short	(.L_116 - .L_115)
.L_115:
        /*000c*/ 	.word	0x00000000
        /*0010*/ 	.short	0x0007
        /*0012*/ 	.short	0x0048
        /*0014*/ 	.byte	0x00, 0xf5, 0x21, 0x00


	//----- nvinfo : EIATTR_KPARAM_INFO
	.align		4
.L_116:
        /*0018*/ 	.byte	0x04, 0x17
        /*001a*/ 	.short	(.L_118 - .L_117)
.L_117:
        /*001c*/ 	.word	0x00000000
        /*0020*/ 	.short	0x0006
        /*0022*/ 	.short	0x0040
        /*0024*/ 	.byte	0x00, 0xf0, 0x21, 0x00


	//----- nvinfo : EIATTR_KPARAM_INFO
	.align		4
.L_118:
        /*0028*/ 	.byte	0x04, 0x17
        /*002a*/ 	.short	(.L_120 - .L_119)
.L_119:
        /*002c*/ 	.word	0x00000000
        /*0030*/ 	.short	0x0005
        /*0032*/ 	.short	0x0038
        /*0034*/ 	.byte	0x00, 0xf0, 0x21, 0x00


	//----- nvinfo : EIATTR_KPARAM_INFO
	.align		4
.L_120:
        /*0038*/ 	.byte	0x04, 0x17
        /*003a*/ 	.short	(.L_122 - .L_121)
.L_121:
        /*003c*/ 	.word	0x00000000
        /*0040*/ 	.short	0x0004
        /*0042*/ 	.short	0x0030
        /*0044*/ 	.byte	0x00, 0xf5, 0x21, 0x00


	//----- nvinfo : EIATTR_KPARAM_INFO
	.align		4
.L_122:
        /*0048*/ 	.byte	0x04, 0x17
        /*004a*/ 	.short	(.L_124 - .L_123)
.L_123:
        /*004c*/ 	.word	0x00000000
        /*0050*/ 	.short	0x0003
        /*0052*/ 	.short	0x0028
        /*0054*/ 	.byte	0x00, 0xf5, 0x21, 0x00


	//----- nvinfo : EIATTR_KPARAM_INFO
	.align		4
.L_124:
        /*0058*/ 	.byte	0x04, 0x17
        /*005a*/ 	.short	(.L_126 - .L_125)
.L_125:
        /*005c*/ 	.word	0x00000000
        /*0060*/ 	.short	0x0002
        /*0062*/ 	.short	0x0020
        /*0064*/ 	.byte	0x00, 0xf5, 0x21, 0x00


	//----- nvinfo : EIATTR_KPARAM_INFO
	.align		4
.L_126:
        /*0068*/ 	.byte	0x04, 0x17
        /*006a*/ 	.short	(.L_128 - .L_127)
.L_127:
        /*006c*/ 	.word	0x00000000
        /*0070*/ 	.short	0x0001
        /*0072*/ 	.short	0x0008
        /*0074*/ 	.byte	0x00, 0xf0, 0x61, 0x00


	//----- nvinfo : EIATTR_KPARAM_INFO
	.align		4
.L_128:
        /*0078*/ 	.byte	0x04, 0x17
        /*007a*/ 	.short	(.L_130 - .L_129)
.L_129:
        /*007c*/ 	.word	0x00000000
        /*0080*/ 	.short	0x0000
        /*0082*/ 	.short	0x0000
        /*0084*/ 	.byte	0x00, 0xf0, 0x11, 0x00


	//----- nvinfo : EIATTR_SPARSE_MMA_MASK
	.align		4
.L_130:
        /*0088*/ 	.byte	0x03, 0x50
        /*008a*/ 	.short	0x0000


	//----- nvinfo : EIATTR_MAXREG_COUNT
	.align		4
        /*008c*/ 	.byte	0x03, 0x1b
        /*008e*/ 	.short	0x0040


	//----- nvinfo : EIATTR_NUM_BARRIERS
	.align		4
        /*0090*/ 	.byte	0x02, 0x4c
        /*0092*/ 	.byte	0x01
	.zero		1


	//----- nvinfo : EIATTR_MERCURY_ISA_VERSION
	.align		4
        /*0094*/ 	.byte	0x03, 0x5f
        /*0096*/ 	.short	0x0101


	//----- nvinfo : EIATTR_VRC_CTA_INIT_COUNT
	.align		4
        /*0098*/ 	.byte	0x02, 0x4a
	.zero		1
	.zero		1


	//----- nvinfo : EIATTR_EXIT_INSTR_OFFSETS
	.align		4
        /*009c*/ 	.byte	0x04, 0x1c
        /*009e*/ 	.short	(.L_132 - .L_131)


	//   ....[0]....
.L_131:
        /*00a0*/ 	.word	0x00000680


	//   ....[1]....
        /*00a4*/ 	.word	0x00001220


	//----- nvinfo : EIATTR_MAX_THREADS
	.align		4
.L_132:
        /*00a8*/ 	.byte	0x04, 0x05
        /*00aa*/ 	.short	(.L_134 - .L_133)
.L_133:
        /*00ac*/ 	.word	0x00000100
        /*00b0*/ 	.word	0x00000001
        /*00b4*/ 	.word	0x00000001


	//----- nvinfo : EIATTR_CRS_STACK_SIZE
	.align		4
.L_134:
        /*00b8*/ 	.byte	0x04, 0x1e
        /*00ba*/ 	.short	(.L_136 - .L_135)
.L_135:
        /*00bc*/ 	.word	0x00000000


	//----- nvinfo : EIATTR_CBANK_PARAM_SIZE
	.align		4
.L_136:
        /*00c0*/ 	.byte	0x03, 0x19
        /*00c2*/ 	.short	0x0050


	//----- nvinfo : EIATTR_PARAM_CBANK
	.align		4
        /*00c4*/ 	.byte	0x04, 0x0a
        /*00c6*/ 	.short	(.L_138 - .L_137)
	.align		4
.L_137:
        /*00c8*/ 	.word	index@(.nv.constant0._ZN2at6native28rrelu_with_noise_cuda_kernelIN3c108BFloat16ELi2EZNS0_28_rrelu_with_noise_cuda_trainIS3_EEvRNS_6TensorERKS5_S6_RKNS2_6ScalarESB_St8optionalINS_9GeneratorEEEUlP24curandStatePhilox4_32_10E_EEviNS_15PhiloxCudaStateEPT_PKSJ_SK_ddRKT1_)
        /*00cc*/ 	.short	0x0380
        /*00ce*/ 	.short	0x0050


	//----- nvinfo : EIATTR_SW_WAR
	.align		4
.L_138:
        /*00d0*/ 	.byte	0x04, 0x36
        /*00d2*/ 	.short	(.L_140 - .L_139)
.L_139:
        /*00d4*/ 	.word	0x00000008
.L_140:


//--------------------- .nv.info._ZN2at6native28rrelu_with_noise_cuda_kernelIN3c104HalfELi4EZNS0_28_rrelu_with_noise_cuda_trainIS3_EEvRNS_6TensorERKS5_S6_RKNS2_6ScalarESB_St8optionalINS_9GeneratorEEEUlP24curandStatePhilox4_32_10E0_EEviNS_15PhiloxCudaStateEPT_PKSJ_SK_ddRKT1_ --------------------------
	.section	.nv.info._ZN2at6native28rrelu_with_noise_cuda_kernelIN3c104HalfELi4EZNS0_28_rrelu_with_noise_cuda_trainIS3_EEvRNS_6TensorERKS5_S6_RKNS2_6ScalarESB_St8optionalINS_9GeneratorEEEUlP24curandStatePhilox4_32_10E0_EEviNS_15PhiloxCudaStateEPT_PKSJ_SK_ddRKT1_,"",@"SHT_CUDA_INFO"
	.sectionflags	@""
	.align	4


	//----- nvinfo : EIATTR_CUDA_API_VERSION
	.align		4
        /*0000*/ 	.byte	0x04, 0x37
        /*0002*/ 	.short	(.L_142 - .L_141)
.L_141:
        /*0004*/ 	.word	0x00000082


	//----- nvinfo : EIATTR_KPARAM_INFO
	.align		4
.L_142:
        /*0008*/ 	.byte	0x04, 0x17
        /*000a*/ 	.short	(.L_144 - .L_143)
.L_143:
        /*000c*/ 	.word	0x00000000
        /*0010*/ 	.short	0x0007
        /*0012*/ 	.short	0x0048
        /*0014*/ 	.byte	0x00, 0xf5, 0x21, 0x00


	//----- nvinfo : EIATTR_KPARAM_INFO
	.align		4
.L_144:
        /*0018*/ 	.byte	0x04, 0x17
        /*001a*/ 	.short	(.L_146 - .L_145)
.L_145:
        /*001c*/ 	.word	0x00000000
        /*0020*/ 	.short	0x0006
        /*0022*/ 	.short	0x0040
        /*0024*/ 	.byte	0x00, 0xf0, 0x21, 0x00


	//----- nvinfo : EIATTR_KPARAM_INFO
	.align		4
.L_146:
        /*0028*/ 	.byte	0x04, 0x17
        /*002a*/ 	.short	(.L_148 - .L_147)
.L_147:
        /*002c*/ 	.word	0x00000000
        /*0030*/ 	.short	0x0005
        /*0032*/ 	.short	0x0038
        /*0034*/ 	.byte	0x00, 0xf0, 0x21, 0x00


	//----- nvinfo : EIATTR_KPARAM_INFO
	.align		4
.L_148:
        /*0038*/ 	.byte	0x04, 0x17
        /*003a*/ 	.short	(.L_150 - .L_149)
.L_149:
        /*003c*/ 	.word	0x00000000
        /*0040*/ 	.short	0x0004
        /*0042*/ 	.short	0x0030
        /*0044*/ 	.byte	0x00, 0xf5, 0x21, 0x00


	//----- nvinfo : EIATTR_KPARAM_INFO
	.align		4
.L_150:
        /*0048*/ 	.byte	0x04, 0x17
        /*004a*/ 	.short	(.L_152 - .L_151)
.L_151:
        /*004c*/ 	.word	0x00000000
        /*0050*/ 	.short	0x0003
        /*0052*/ 	.short	0x0028
        /*0054*/ 	.byte	0x00, 0xf5, 0x21, 0x00


	//----- nvinfo : EIATTR_KPARAM_INFO
	.align		4
.L_152:
        /*0058*/ 	.byte	0x04, 0x17
        /*005a*/ 	.short	(.L_154 - .L_153)
.L_153:
        /*005c*/ 	.word	0x00000000
        /*0060*/ 	.short	0x0002
        /*0062*/ 	.short	0x0020
        /*0064*/ 	.byte	0x00, 0xf5, 0x21, 0x00


	//----- nvinfo : EIATTR_KPARAM_INFO
	.align		4
.L_154:
        /*0068*/ 	.byte	0x04, 0x17
        /*006a*/ 	.short	(.L_156 - .L_155)
.L_155:
        /*006c*/ 	.word	0x00000000
        /*0070*/ 	.short	0x0001
        /*0072*/ 	.short	0x0008
        /*0074*/ 	.byte	0x00, 0xf0, 0x61, 0x00


	//----- nvinfo : EIATTR_KPARAM_INFO
	.align		4
.L_156:
        /*0078*/ 	.byte	0x04, 0x17
        /*007a*/ 	.short	(.L_158 - .L_157)
.L_157:
        /*007c*/ 	.word	0x00000000
        /*0080*/ 	.short	0x0000
        /*0082*/ 	.short	0x0000
        /*0084*/ 	.byte	0x00, 0xf0, 0x11, 0x00


	//----- nvinfo : EIATTR_SPARSE_MMA_MASK
	.align		4
.L_158:
        /*0088*/ 	.byte	0x03, 0x50
        /*008a*/ 	.short	0x0000


	//----- nvinfo : EIATTR_MAXREG_COUNT
	.align		4
        /*008c*/ 	.byte	0x03, 0x1b
        /*008e*/ 	.short	0x0040


	//----- nvinfo : EIATTR_NUM_BARRIERS
	.align		4
        /*0090*/ 	.byte	0x02, 0x4c
        /*0092*/ 	.byte	0x01
	.zero		1


	//----- nvinfo : EIATTR_MERCURY_ISA_VERSION
	.align		4
        /*0094*/ 	.byte	0x03, 0x5f
        /*0096*/ 	.short	0x0101


	//----- nvinfo : EIATTR_VRC_CTA_INIT_COUNT
	.align		4
        /*0098*/ 	.byte	0x02, 0x4a
	.zero		1
	.zero		1


	//----- nvinfo : EIATTR_EXIT_INSTR_OFFSETS
	.align		4
        /*009c*/ 	.byte	0x04, 0x1c
        /*009e*/ 	.short	(.L_160 - .L_159)


	//   ....[0]....
.L_159:
        /*00a0*/ 	.word	0x00000680


	//   ....[1]....
        /*00a4*/ 	.word	0x000015d0


	//----- nvinfo : EIATTR_MAX_THREADS
	.align		4
.L_160:
        /*00a8*/ 	.byte	0x04, 0x05
        /*00aa*/ 	.short	(.L_162 - .L_161)
.L_161:
        /*00ac*/ 	.word	0x00000100
        /*00b0*/ 	.word	0x00000001
        /*00b4*/ 	.word	0x00000001


	//----- nvinfo : EIATTR_CRS_STACK_SIZE
	.align		4
.L_162:
        /*00b8*/ 	.byte	0x04, 0x1e
        /*00ba*/ 	.short	(.L_164 - .L_163)
.L_163:
        /*00bc*/ 	.word	0x00000000


	//----- nvinfo : EIATTR_CBANK_PARAM_SIZE
	.align		4
.L_164:
        /*00c0*/ 	.byte	0x03, 0x19
        /*00c2*/ 	.short	0x0050


	//----- nvinfo : EIATTR_PARAM_CBANK
	.align		4
        /*00c4*/ 	.byte	0x04, 0x0a
        /*00c6*/ 	.short	(.L_166 - .L_165)
	.align		4
.L_165:
        /*00c8*/ 	.word	index@(.nv.constant0._ZN2at6native28rrelu_with_noise_cuda_kernelIN3c104HalfELi4EZNS0_28_rrelu_with_noise_cuda_trainIS3_EEvRNS_6TensorERKS5_S6_RKNS2_6ScalarESB_St8optionalINS_9GeneratorEEEUlP24curandStatePhilox4_32_10E0_EEviNS_15PhiloxCudaStateEPT_PKSJ_SK_ddRKT1_)
        /*00cc*/ 	.short	0x0380
        /*00ce*/ 	.short	0x0050


	//----- nvinfo : EIATTR_SW_WAR
	.align		4
.L_166:
        /*00d0*/ 	.byte	0x04, 0x36
        /*00d2*/ 	.short	(.L_168 - .L_167)
.L_167:
        /*00d4*/ 	.word	0x00000008
.L_168:


//--------------------- .nv.info._ZN2at6native28rrelu_with_noise_cuda_kernelIN3c104HalfELi2EZNS0_28_rrelu_with_noise_cuda_trainIS3_EEvRNS_6TensorERKS5_S6_RKNS2_6ScalarESB_St8optionalINS_9GeneratorEEEUlP24curandStatePhilox4_32_10E_EEviNS_15PhiloxCudaStateEPT_PKSJ_SK_ddRKT1_ --------------------------
	.section	.nv.info._ZN2at6native28rrelu_with_noise_cuda_kernelIN3c104HalfELi2EZNS0_28_rrelu_with_noise_cuda_trainIS3_EEvRNS_6TensorERKS5_S6_RKNS2_6ScalarESB_St8optionalINS_9GeneratorEEEUlP24curandStatePhilox4_32_10E_EEviNS_15PhiloxCudaStateEPT_PKSJ_SK_ddRKT1_,"",@"SHT_CUDA_INFO"
	.sectionflags	@""
	.align	4


	//----- nvinfo : EIATTR_CUDA_API_VERSION
	.align		4
        /*0000*/ 	.byte	0x04, 0x37
        /*0002*/ 	.short	(.L_170 - .L_169)
.L_169:
        /*0004*/ 	.word	0x00000082


	//----- nvinfo : EIATTR_KPARAM_INFO
	.align		4
.L_170:
        /*0008*/ 	.byte	0x04, 0x17
        /*000a*/ 	.short	(.L_172 - .L_171)
.L_171:
        /*000c*/ 	.word	0x00000000
        /*0010*/ 	.short	0x0007
        /*0012*/ 	.short	0x0048
        /*0014*/ 	.byte	0x00, 0xf5, 0x21, 0x00


	//----- nvinfo : EIATTR_KPARAM_INFO
	.align		4
.L_172:
        /*0018*/ 	.byte	0x04, 0x17
        /*001a*/ 	.short	(.L_174 - .L_173)
.L_173:
        /*001c*/ 	.word	0x00000000
        /*0020*/ 	.short	0x0006
        /*0022*/ 	.short	0x0040
        /*0024*/ 	.byte	0x00, 0xf0, 0x21, 0x00


	//----- nvinfo : EIATTR_KPARAM_INFO
	.align		4
.L_174:
        /*0028*/ 	.byte	0x04, 0x17
        /*002a*/ 	.short	(.L_176 - .L_175)
.L_175:
        /*002c*/ 	.word	0x00000000
        /*0030*/ 	.short	0x0005
        /*0032*/ 	.short	0x0038
        /*0034*/ 	.byte	0x00, 0xf0, 0x21, 0x00


	//----- nvinfo : EIATTR_KPARAM_INFO
	.align		4
.L_176:
        /*0038*/ 	.byte	0x04, 0x17
        /*003a*/ 	.short	(.L_178 - .L_177)
.L_177:
        /*003c*/ 	.word	0x00000000
        /*0040*/ 	.short	0x0004
        /*0042*/ 	.short	0x0030
        /*0044*/ 	.byte	0x00, 0xf5, 0x21, 0x00


	//----- nvinfo : EIATTR_KPARAM_INFO
	.align		4
.L_178:
        /*0048*/ 	.byte	0x04, 0x17
        /*004a*/ 	.short	(.L_180 - .L_179)
.L_179:
        /*004c*/ 	.word	0x00000000
        /*0050*/ 	.short	0x0003
        /*0052*/ 	.short	0x0028
        /*0054*/ 	.byte	0x00, 0xf5, 0x21, 0x00


	//----- nvinfo : EIATTR_KPARAM_INFO
	.align		4
.L_180:
        /*0058*/ 	.byte	0x04, 0x17
        /*005a*/ 	.short	(.L_182 - .L_181)
.L_181:
        /*005c*/ 	.word	0x00000000
        /*0060*/ 	.short	0x0002
        /*0062*/ 	.short	0x0020
        /*0064*/ 	.byte	0x00, 0xf5, 0x21, 0x00


	//----- nvinfo : EIATTR_KPARAM_INFO
	.align		4
.L_182:
        /*0068*/ 	.byte	0x04, 0x17
        /*006a*/ 	.short	(.L_184 - .L_183)
.L_183:
        /*006c*/ 	.word	0x00000000
        /*0070*/ 	.short	0x0001
        /*0072*/ 	.short	0x0008
        /*0074*/ 	.byte	0x00, 0xf0, 0x61, 0x00


	//----- nvinfo : EIATTR_KPARAM_INFO
	.align		4
.L_184:
        /*0078*/ 	.byte	0x04, 0x17
        /*007a*/ 	.short	(.L_186 - .L_185)
.L_185:
        /*007c*/ 	.word	0x00000000
        /*0080*/ 	.short	0x0000
        /*0082*/ 	.short	0x0000
        /*0084*/ 	.byte	0x00, 0xf0, 0x11, 0x00


	//----- nvinfo : EIATTR_SPARSE_MMA_MASK
	.align		4
.L_186:
        /*0088*/ 	.byte	0x03, 0x50
        /*008a*/ 	.short	0x0000


	//----- nvinfo : EIATTR_MAXREG_COUNT
	.align		4
        /*008c*/ 	.byte	0x03, 0x1b
        /*008e*/ 	.short	0x0040


	//----- nvinfo : EIATTR_NUM_BARRIERS
	.align		4
        /*0090*/ 	.byte	0x02, 0x4c
        /*0092*/ 	.byte	0x01
	.zero		1


	//----- nvinfo : EIATTR_MERCURY_ISA_VERSION
	.align		4
        /*0094*/ 	.byte	0x03, 0x5f
        /*0096*/ 	.short	0x0101


	//----- nvinfo : EIATTR_VRC_CTA_INIT_COUNT
	.align		4
        /*0098*/ 	.byte	0x02, 0x4a
	.zero		1
	.zero		1


	//----- nvinfo : EIATTR_EXIT_INSTR_OFFSETS
	.align		4
        /*009c*/ 	.byte	0x04, 0x1c
        /*009e*/ 	.short	(.L_188 - .L_187)


	//   ....[0]....
.L_187:
        /*00a0*/ 	.word	0x00000680


	//   ....[1]....
        /*00a4*/ 	.word	0x00001200


	//----- nvinfo : EIATTR_MAX_THREADS
	.align		4
.L_188:
        /*00a8*/ 	.byte	0x04, 0x05
        /*00aa*/ 	.short	(.L_190 - .L_189)
.L_189:
        /*00ac*/ 	.word	0x00000100
        /*00b0*/ 	.word	0x00000001
        /*00b4*/ 	.word	0x00000001


	//----- nvinfo : EIATTR_CRS_STACK_SIZE
	.align		4
.L_190:
        /*00b8*/ 	.byte	0x04, 0x1e
        /*00ba*/ 	.short	(.L_192 - .L_191)
.L_191:
        /*00bc*/ 	.word	0x00000000


	//----- nvinfo : EIATTR_CBANK_PARAM_SIZE
	.align		4
.L_192:
        /*00c0*/ 	.byte	0x03, 0x19
        /*00c2*/ 	.short	0x0050


	//----- nvinfo : EIATTR_PARAM_CBANK
	.align		4
        /*00c4*/ 	.byte	0x04, 0x0a
        /*00c6*/ 	.short	(.L_194 - .L_193)
	.align		4
.L_193:
        /*00c8*/ 	.word	index@(.nv.constant0._ZN2at6native28rrelu_with_noise_cuda_kernelIN3c104HalfELi2EZNS0_28_rrelu_with_noise_cuda_trainIS3_EEvRNS_6TensorERKS5_S6_RKNS2_6ScalarESB_St8optionalINS_9GeneratorEEEUlP24curandStatePhilox4_32_10E_EEviNS_15PhiloxCudaStateEPT_PKSJ_SK_ddRKT1_)
        /*00cc*/ 	.short	0x0380
        /*00ce*/ 	.short	0x0050


	//----- nvinfo : EIATTR_SW_WAR
	.align		4
.L_194:
        /*00d0*/ 	.byte	0x04, 0x36
        /*00d2*/ 	.short	(.L_196 - .L_195)
.L_195:
        /*00d4*/ 	.word	0x00000008
.L_196:


//--------------------- .nv.info._ZN2at6native28rrelu_with_noise_cuda_kernelIfLi4EZNS0_28_rrelu_with_noise_cuda_trainIfEEvRNS_6TensorERKS3_S4_RKN3c106ScalarESA_St8optionalINS_9GeneratorEEEUlP24curandStatePhilox4_32_10E0_EEviNS_15PhiloxCudaStateEPT_PKSI_SJ_ddRKT1_ --------------------------
	.section	.nv.info._ZN2at6native28rrelu_with_noise_cuda_kernelIfLi4EZNS0_28_rrelu_with_noise_cuda_trainIfEEvRNS_6TensorERKS3_S4_RKN3c106ScalarESA_St8optionalINS_9GeneratorEEEUlP24curandStatePhilox4_32_10E0_EEviNS_15PhiloxCudaStateEPT_PKSI_SJ_ddRKT1_,"",@"SHT_CUDA_INFO"
	.sectionflags	@""
	.align	4


	//----- nvinfo : EIATTR_CUDA_API_VERSION
	.align		4
        /*0000*/ 	.byte	0x04, 0x37
        /*0002*/ 	.short	(.L_198 - .L_197)
.L_197:
        /*0004*/ 	.word	0x00000082


	//----- nvinfo : EIATTR_KPARAM_INFO
	.align		4
.L_198:
        /*0008*/ 	.byte	0x04, 0x17
        /*000a*/ 	.short	(.L_200 - .L_199)
.L_199:
        /*000c*/ 	.word	0x00000000
        /*0010*/ 	.short	0x0007
        /*0012*/ 	.short	0x0048
        /*0014*/ 	.byte	0x00, 0xf5, 0x21, 0x00


	//----- nvinfo : EIATTR_KPARAM_INFO
	.align		4
.L_200:
        /*0018*/ 	.byte	0x04, 0x17
        /*001a*/ 	.short	(.L_202 - .L_201)
.L_201:
        /*001c*/ 	.word	0x00000000
        /*0020*/ 	.short	0x0006
        /*0022*/ 	.short	0x0040
        /*0024*/ 	.byte	0x00, 0xf0, 0x21, 0x00


	//----- nvinfo : EIATTR_KPARAM_INFO
	.align		4
.L_202:
        /*0028*/ 	.byte	0x04, 0x17
        /*002a*/ 	.short	(.L_204 - .L_203)
.L_203:
        /*002c*/ 	.word	0x00000000
        /*0030*/ 	.short	0x0005
        /*0032*/ 	.short	0x0038
        /*0034*/ 	.byte	0x00, 0xf0, 0x21, 0x00


	//----- nvinfo : EIATTR_KPARAM_INFO
	.align		4
.L_204:
        /*0038*/ 	.byte	0x04, 0x17
        /*003a*/ 	.short	(.L_206 - .L_205)
.L_205:
        /*003c*/ 	.word	0x00000000
        /*0040*/ 	.short	0x0004
        /*0042*/ 	.short	0x0030
        /*0044*/ 	.byte	0x00, 0xf5, 0x21, 0x00


	//----- nvinfo : EIATTR_KPARAM_INFO
	.align		4
.L_206:
        /*0048*/ 	.byte	0x04, 0x17
        /*004a*/ 	.short	(.L_208 - .L_207)
.L_207:
        /*004c*/ 	.word	0x00000000
        /*0050*/ 	.short	0x0003
        /*0052*/ 	.short	0x0028
        /*0054*/ 	.byte	0x00, 0xf5, 0x21, 0x00


	//----- nvinfo : EIATTR_KPARAM_INFO
	.align		4
.L_208:
        /*0058*/ 	.byte	0x04, 0x17
        /*005a*/ 	.short	(.L_210 - .L_209)
.L_209:
        /*005c*/ 	.word	0x00000000
        /*0060*/ 	.short	0x0002
        /*0062*/ 	.short	0x0020
        /*0064*/ 	.byte	0x00, 0xf5, 0x21, 0x00


	//----- nvinfo : EIATTR_KPARAM_INFO
	.align		4
.L_210:
        /*0068*/ 	.byte	0x04, 0x17
        /*006a*/ 	.short	(.L_212 - .L_211)
.L_211:
        /*006c*/ 	.word	0x00000000
        /*0070*/ 	.short	0x0001
        /*0072*/ 	.short	0x0008
        /*0074*/ 	.byte	0x00, 0xf0, 0x61, 0x00


	//----- nvinfo : EIATTR_KPARAM_INFO
	.align		4
.L_212:
        /*0078*/ 	.byte	0x04, 0x17
        /*007a*/ 	.short	(.L_214 - .L_213)
.L_213:
        /*007c*/ 	.word	0x00000000
        /*0080*/ 	.short	0x0000
        /*0082*/ 	.short	0x0000
        /*0084*/ 	.byte	0x00, 0xf0, 0x11, 0x00


	//----- nvinfo : EIATTR_SPARSE_MMA_MASK
	.align		4
.L_214:
        /*0088*/ 	.byte	0x03, 0x50
        /*008a*/ 	.short	0x0000


	//----- nvinfo : EIATTR_MAXREG_COUNT
	.align		4
        /*008c*/ 	.byte	0x03, 0x1b
        /*008e*/ 	.short	0x0040


	//----- nvinfo : EIATTR_NUM_BARRIERS
	.align		4
        /*0090*/ 	.byte	0x02, 0x4c
        /*0092*/ 	.byte	0x01
	.zero		1


	//----- nvinfo : EIATTR_MERCURY_ISA_VERSION
	.align		4
        /*0094*/ 	.byte	0x03, 0x5f
        /*0096*/ 	.short	0x0101


	//----- nvinfo : EIATTR_VRC_CTA_INIT_COUNT
	.align		4
        /*0098*/ 	.byte	0x02, 0x4a
	.zero		1
	.zero		1


	//----- nvinfo : EIATTR_EXIT_INSTR_OFFSETS
	.align		4
        /*009c*/ 	.byte	0x04, 0x1c
        /*009e*/ 	.short	(.L_216 - .L_215)


	//   ....[0]....
.L_215:
        /*00a0*/ 	.word	0x000006c0


	//   ....[1]....
        /*00a4*/ 	.word	0x00001490


	//----- nvinfo : EIATTR_MAX_THREADS
	.align		4
.L_216:
        /*00a8*/ 	.byte	0x04, 0x05
        /*00aa*/ 	.short	(.L_218 - .L_217)
.L_217:
        /*00ac*/ 	.word	0x00000100
        /*00b0*/ 	.word	0x00000001
        /*00b4*/ 	.word	0x00000001


	//----- nvinfo : EIATTR_CRS_STACK_SIZE
	.align		4
.L_218:
        /*00b8*/ 	.byte	0x04, 0x1e
        /*00ba*/ 	.short	(.L_220 - .L_219)
.L_219:
        /*00bc*/ 	.word	0x00000000


	//----- nvinfo : EIATTR_CBANK_PARAM_SIZE
	.align		4
.L_220:
        /*00c0*/ 	.byte	0x03, 0x19
        /*00c2*/ 	.short	0x0050


	//----- nvinfo : EIATTR_PARAM_CBANK
	.align		4
        /*00c4*/ 	.byte	0x04, 0x0a
        /*00c6*/ 	.short	(.L_222 - .L_221)
	.align		4
.L_221:
        /*00c8*/ 	.word	index@(.nv.constant0._ZN2at6native28rrelu_with_noise_cuda_kernelIfLi4EZNS0_28_rrelu_with_noise_cuda_trainIfEEvRNS_6TensorERKS3_S4_RKN3c106ScalarESA_St8optionalINS_9GeneratorEEEUlP24curandStatePhilox4_32_10E0_EEviNS_15PhiloxCudaStateEPT_PKSI_SJ_ddRKT1_)
        /*00cc*/ 	.short	0x0380
        /*00ce*/ 	.short	0x0050


	//----- nvinfo : EIATTR_SW_WAR
	.align		4
.L_222:
        /*00d0*/ 	.byte	0x04, 0x36
        /*00d2*/ 	.short	(.L_224 - .L_223)
.L_223:
        /*00d4*/ 	.word	0x00000008
.L_224:


//--------------------- .nv.info._ZN2at6native28rrelu_with_noise_cuda_kernelIfLi2EZNS0_28_rrelu_with_noise_cuda_trainIfEEvRNS_6TensorERKS3_S4_RKN3c106ScalarESA_St8optionalINS_9GeneratorEEEUlP24curandStatePhilox4_32_10E_EEviNS_15PhiloxCudaStateEPT_PKSI_SJ_ddRKT1_ --------------------------
	.section	.nv.info._ZN2at6native28rrelu_with_noise_cuda_kernelIfLi2EZNS0_28_rrelu_with_noise_cuda_trainIfEEvRNS_6TensorERKS3_S4_RKN3c106ScalarESA_St8optionalINS_9GeneratorEEEUlP24curandStatePhilox4_32_10E_EEviNS_15PhiloxCudaStateEPT_PKSI_SJ_ddRKT1_,"",@"SHT_CUDA_INFO"
	.sectionflags	@""
	.align	4


	//----- nvinfo : EIATTR_CUDA_API_VERSION
	.align		4
        /*0000*/ 	.byte	0x04, 0x37
        /*0002*/ 	.short	(.L_226 - .L_225)
.L_225:
        /*0004*/ 	.word	0x00000082


	//----- nvinfo : EIATTR_KPARAM_INFO
	.align		4
.L_226:
        /*0008*/ 	.byte	0x04, 0x17
        /*000a*/ 	.short	(.L_228 - .L_227)
.L_227:
        /*000c*/ 	.word	0x00000000
        /*0010*/ 	.short	0x0007
        /*0012*/ 	.short	0x0048
        /*0014*/ 	.byte	0x00, 0xf5, 0x21, 0x00


	//----- nvinfo : EIATTR_KPARAM_INFO
	.align		4
.L_228:
        /*0018*/ 	.byte	0x04, 0x17
        /*001a*/ 	.short	(.L_230 - .L_229)
.L_229:
        /*001c*/ 	.word	0x00000000
        /*0020*/ 	.short	0x0006
        /*0022*/ 	.short	0x0040
        /*0024*/ 	.byte	0x00, 0xf0, 0x21, 0x00


	//----- nvinfo : EIATTR_KPARAM_INFO
	.align		4
.L_230:
        /*0028*/ 	.byte	0x04, 0x17
        /*002a*/ 	.short	(.L_232 - .L_231)
.L_231:
        /*002c*/ 	.word	0x00000000
        /*0030*/ 	.short	0x0005
        /*0032*/ 	.short	0x0038
        /*0034*/ 	.byte	0x00, 0xf0, 0x21, 0x00


	//----- nvinfo : EIATTR_KPARAM_INFO
	.align		4
.L_232:
        /*0038*/ 	.byte	0x04, 0x17
        /*003a*/ 	.short	(.L_234 - .L_233)
.L_233:
        /*003c*/ 	.word	0x00000000
        /*0040*/ 	.short	0x0004
        /*0042*/ 	.short	0x0030
        /*0044*/ 	.byte	0x00, 0xf5, 0x21, 0x00


	//----- nvinfo : EIATTR_KPARAM_INFO
	.align		4
.L_234:
        /*0048*/ 	.byte	0x04, 0x17
        /*004a*/ 	.short	(.L_236 - .L_235)
.L_235:
        /*004c*/ 	.word	0x00000000
        /*0050*/ 	.short	0x0003
        /*0052*/ 	.short	0x0028
        /*0054*/ 	.byte	0x00, 0xf5, 0x21, 0x00


	//----- nvinfo : EIATTR_KPARAM_INFO
	.align		4
.L_236:
        /*0058*/ 	.byte	0x04, 0x17
        /*005a*/ 	.short	(.L_238 - .L_237)
.L_237:
        /*005c*/ 	.word	0x00000000
        /*0060*/ 	.short	0x0002
        /*0062*/ 	.short	0x0020
        /*0064*/ 	.byte	0x00, 0xf5, 0x21, 0x00


	//----- nvinfo : EIATTR_KPARAM_INFO
	.align		4
.L_238:
        /*0068*/ 	.byte	0x04, 0x17
        /*006a*/ 	.short	(.L_240 - .L_239)
.L_239:
        /*006c*/ 	.word	0x00000000
        /*0070*/ 	.short	0x0001
        /*0072*/ 	.short	0x0008
        /*0074*/ 	.byte	0x00, 0xf0, 0x61, 0x00


	//----- nvinfo : EIATTR_KPARAM_INFO
	.align		4
.L_240:
        /*0078*/ 	.byte	0x04, 0x17
        /*007a*/ 	.short	(.L_242 - .L_241)
.L_241:
        /*007c*/ 	.word	0x00000000
        /*0080*/ 	.short	0x0000
        /*0082*/ 	.short	0x0000
        /*0084*/ 	.byte	0x00, 0xf0, 0x11, 0x00


	//----- nvinfo : EIATTR_SPARSE_MMA_MASK
	.align		4
.L_242:
        /*0088*/ 	.byte	0x03, 0x50
        /*008a*/ 	.short	0x0000


	//----- nvinfo : EIATTR_MAXREG_COUNT
	.align		4
        /*008c*/ 	.byte	0x03, 0x1b
        /*008e*/ 	.short	0x0040


	//----- nvinfo : EIATTR_NUM_BARRIERS
	.align		4
        /*0090*/ 	.byte	0x02, 0x4c
        /*0092*/ 	.byte	0x01
	.zero		1


	//----- nvinfo : EIATTR_MERCURY_ISA_VERSION
	.align		4
        /*0094*/ 	.byte	0x03, 0x5f
        /*0096*/ 	.short	0x0101


	//----- nvinfo : EIATTR_VRC_CTA_INIT_COUNT
	.align		4
        /*0098*/ 	.byte	0x02, 0x4a
	.zero		1
	.zero		1


	//----- nvinfo : EIATTR_EXIT_INSTR_OFFSETS
	.align		4
        /*009c*/ 	.byte	0x04, 0x1c
        /*009e*/ 	.short	(.L_244 - .L_243)


	//   ....[0]....
.L_243:
        /*00a0*/ 	.word	0x000006c0


	//   ....[1]....
        /*00a4*/ 	.word	0x000011b0


	//----- nvinfo : EIATTR_MAX_THREADS
	.align		4
.L_244:
        /*00a8*/ 	.byte	0x04, 0x05
        /*00aa*/ 	.short	(.L_246 - .L_245)
.L_245:
        /*00ac*/ 	.word	0x00000100
        /*00b0*/ 	.word	0x00000001
        /*00b4*/ 	.word	0x00000001


	//----- nvinfo : EIATTR_CRS_STACK_SIZE
	.align		4
.L_246:
        /*00b8*/ 	.byte	0x04, 0x1e
        /*00ba*/ 	.short	(.L_248 - .L_247)
.L_247:
        /*00bc*/ 	.word	0x00000000


	//----- nvinfo : EIATTR_CBANK_PARAM_SIZE
	.align		4
.L_248:
        /*00c0*/ 	.byte	0x03, 0x19
        /*00c2*/ 	.short	0x0050


	//----- nvinfo : EIATTR_PARAM_CBANK
	.align		4
        /*00c4*/ 	.byte	0x04, 0x0a
        /*00c6*/ 	.short	(.L_250 - .L_249)
	.align		4
.L_249:
        /*00c8*/ 	.word	index@(.nv.constant0._ZN2at6native28rrelu_with_noise_cuda_kernelIfLi2EZNS0_28_rrelu_with_noise_cuda_trainIfEEvRNS_6TensorERKS3_S4_RKN3c106ScalarESA_St8optionalINS_9GeneratorEEEUlP24curandStatePhilox4_32_10E_EEviNS_15PhiloxCudaStateEPT_PKSI_SJ_ddRKT1_)
        /*00cc*/ 	.short	0x0380
        /*00ce*/ 	.short	0x0050


	//----- nvinfo : EIATTR_SW_WAR
	.align		4
.L_250:
        /*00d0*/ 	.byte	0x04, 0x36
        /*00d2*/ 	.short	(.L_252 - .L_251)
.L_251:
        /*00d4*/ 	.word	0x00000008
.L_252:


//--------------------- .nv.info._ZN2at6native28rrelu_with_noise_cuda_kernelIdLi4EZNS0_28_rrelu_with_noise_cuda_trainIdEEvRNS_6TensorERKS3_S4_RKN3c106ScalarESA_St8optionalINS_9GeneratorEEEUlP24curandStatePhilox4_32_10E0_EEviNS_15PhiloxCudaStateEPT_PKSI_SJ_ddRKT1_ --------------------------
	.section	.nv.info._ZN2at6native28rrelu_with_noise_cuda_kernelIdLi4EZNS0_28_rrelu_with_noise_cuda_trainIdEEvRNS_6TensorERKS3_S4_RKN3c106ScalarESA_St8optionalINS_9GeneratorEEEUlP24curandStatePhilox4_32_10E0_EEviNS_15PhiloxCudaStateEPT_PKSI_SJ_ddRKT1_,"",@"SHT_CUDA_INFO"
	.sectionflags	@""
	.align	4


	//----- nvinfo : EIATTR_CUDA_API_VERSION
	.align		4
        /*0000*/ 	.byte	0x04, 0x37
        /*0002*/ 	.short	(.L_254 - .L_253)
.L_253:
        /*0004*/ 	.word	0x00000082


	//----- nvinfo : EIATTR_KPARAM_INFO
	.align		4
.L_254:
        /*0008*/ 	.byte	0x04, 0x17
        /*000a*/ 	.short	(.L_256 - .L_255)
.L_255:
        /*000c*/ 	.word	0x00000000
        /*0010*/ 	.short	0x0007
        /*0012*/ 	.short	0x0048
        /*0014*/ 	.byte	0x00, 0xf5, 0x21, 0x00


	//----- nvinfo : EIATTR_KPARAM_INFO
	.align		4
.L_256:
        /*0018*/ 	.byte	0x04, 0x17
        /*001a*/ 	.short	(.L_258 - .L_257)
.L_257:
        /*001c*/ 	.word	0x00000000
        /*0020*/ 	.short	0x0006
        /*0022*/ 	.short	0x0040
        /*0024*/ 	.byte	0x00, 0xf0, 0x21, 0x00


	//----- nvinfo : EIATTR_KPARAM_INFO
	.align		4
.L_258:
        /*0028*/ 	.byte	0x04, 0x17
        /*002a*/ 	.short	(.L_260 - .L_259)
.L_259:
        /*002c*/ 	.word	0x00000000
        /*0030*/ 	.short	0x0005
        /*0032*/ 	.short	0x0038
        /*0034*/ 	.byte	0x00, 0xf0, 0x21, 0x00


	//----- nvinfo : EIATTR_KPARAM_INFO
	.align		4
.L_260:
        /*0038*/ 	.byte	0x04, 0x17
        /*003a*/ 	.short	(.L_262 - .L_261)
.L_261:
        /*003c*/ 	.word	0x00000000
        /*0040*/ 	.short	0x0004
        /*0042*/ 	.short	0x0030
        /*0044*/ 	.byte	0x00, 0xf5, 0x21, 0x00


	//----- nvinfo : EIATTR_KPARAM_INFO
	.align		4
.L_262:
        /*0048*/ 	.byte	0x04, 0x17
        /*004a*/ 	.short	(.L_264 - .L_263)
.L_263:
        /*004c*/ 	.word	0x00000000
        /*0050*/ 	.short	0x0003
        /*0052*/ 	.short	0x0028
        /*0054*/ 	.byte	0x00, 0xf5, 0x21, 0x00


	//----- nvinfo : EIATTR_KPARAM_INFO
	.align		4
.L_264:
        /*0058*/ 	.byte	0x04, 0x17
        /*005a*/ 	.short	(.L_266 - .L_265)
.L_265:
        /*005c*/ 	.word	0x00000000
        /*0060*/ 	.short	0x0002
        /*0062*/ 	.short	0x0020
        /*0064*/ 	.byte	0x00, 0xf5, 0x21, 0x00


	//----- nvinfo : EIATTR_KPARAM_INFO
	.align		4
.L_266:
        /*0068*/ 	.byte	0x04, 0x17
        /*006a*/ 	.short	(.L_268 - .L_267)
.L_267:
        /*006c*/ 	.word	0x00000000
        /*0070*/ 	.short	0x0001
        /*0072*/ 	.short	0x0008
        /*0074*/ 	.byte	0x00, 0xf0, 0x61, 0x00


	//----- nvinfo : EIATTR_KPARAM_INFO
	.align		4
.L_268:
        /*0078*/ 	.byte	0x04, 0x17
        /*007a*/ 	.short	(.L_270 - .L_269)
.L_269:
        /*007c*/ 	.word	0x00000000
        /*0080*/ 	.short	0x0000
        /*0082*/ 	.short	0x0000
        /*0084*/ 	.byte	0x00, 0xf0, 0x11, 0x00


	//----- nvinfo : EIATTR_SPARSE_MMA_MASK
	.align		4
.L_270:
        /*0088*/ 	.byte	0x03, 0x50
        /*008a*/ 	.short	0x0000


	//----- nvinfo : EIATTR_MAXREG_COUNT
	.align		4
        /*008c*/ 	.byte	0x03, 0x1b
        /*008e*/ 	.short	0x0040


	//----- nvinfo : EIATTR_NUM_BARRIERS
	.align		4
        /*0090*/ 	.byte	0x02, 0x4c
        /*0092*/ 	.byte	0x01
	.zero		1


	//----- nvinfo : EIATTR_MERCURY_ISA_VERSION
	.align		4
        /*0094*/ 	.byte	0x03, 0x5f
        /*0096*/ 	.short	0x0101


	//----- nvinfo : EIATTR_VRC_CTA_INIT_COUNT
	.align		4
        /*0098*/ 	.byte	0x02, 0x4a
	.zero		1
	.zero		1


	//----- nvinfo : EIATTR_EXIT_INSTR_OFFSETS
	.align		4
        /*009c*/ 	.byte	0x04, 0x1c
        /*009e*/ 	.short	(.L_272 - .L_271)


	//   ....[0]....
.L_271:
        /*00a0*/ 	.word	0x000006b0


	//   ....[1]....
        /*00a4*/ 	.word	0x00001290


	//----- nvinfo : EIATTR_MAX_THREADS
	.align		4
.L_272:
        /*00a8*/ 	.byte	0x04, 0x05
        /*00aa*/ 	.short	(.L_274 - .L_273)
.L_273:
        /*00ac*/ 	.word	0x00000100
        /*00b0*/ 	.word	0x00000001
        /*00b4*/ 	.word	0x00000001


	//----- nvinfo : EIATTR_CRS_STACK_SIZE
	.align		4
.L_274:
        /*00b8*/ 	.byte	0x04, 0x1e
        /*00ba*/ 	.short	(.L_276 - .L_275)
.L_275:
        /*00bc*/ 	.word	0x00000000


	//----- nvinfo : EIATTR_CBANK_PARAM_SIZE
	.align		4
.L_276:
        /*00c0*/ 	.byte	0x03, 0x19
        /*00c2*/ 	.short	0x0050


	//----- nvinfo : EIATTR_PARAM_CBANK
	.align		4
        /*00c4*/ 	.byte	0x04, 0x0a
        /*00c6*/ 	.short	(.L_278 - .L_277)
	.align		4
.L_277:
        /*00c8*/ 	.word	index@(.nv.constant0._ZN2at6native28rrelu_with_noise_cuda_kernelIdLi4EZNS0_28_rrelu_with_noise_cuda_trainIdEEvRNS_6TensorERKS3_S4_RKN3c106ScalarESA_St8optionalINS_9GeneratorEEEUlP24curandStatePhilox4_32_10E0_EEviNS_15PhiloxCudaStateEPT_PKSI_SJ_ddRKT1_)
        /*00cc*/ 	.short	0x0380
        /*00ce*/ 	.short	0x0050


	//----- nvinfo : EIATTR_SW_WAR
	.align		4
.L_278:
        /*00d0*/ 	.byte	0x04, 0x36
        /*00d2*/ 	.short	(.L_280 - .L_279)
.L_279:
        /*00d4*/ 	.word	0x00000008
.L_280:


//--------------------- .nv.info._ZN2at6native28rrelu_with_noise_cuda_kernelIdLi2EZNS0_28_rrelu_with_noise_cuda_trainIdEEvRNS_6TensorERKS3_S4_RKN3c106ScalarESA_St8optionalINS_9GeneratorEEEUlP24curandStatePhilox4_32_10E_EEviNS_15PhiloxCudaStateEPT_PKSI_SJ_ddRKT1_ --------------------------
	.section	.nv.info._ZN2at6native28rrelu_with_noise_cuda_kernelIdLi2EZNS0_28_rrelu_with_noise_cuda_trainIdEEvRNS_6TensorERKS3_S4_RKN3c106ScalarESA_St8optionalINS_9GeneratorEEEUlP24curandStatePhilox4_32_10E_EEviNS_15PhiloxCudaStateEPT_PKSI_SJ_ddRKT1_,"",@"SHT_CUDA_INFO"
	.sectionflags	@""
	.align	4


	//----- nvinfo : EIATTR_CUDA_API_VERSION
	.align		4
        /*0000*/ 	.byte	0x04, 0x37
        /*0002*/ 	.short	(.L_282 - .L_281)
.L_281:
        /*0004*/ 	.word	0x00000082


	//----- nvinfo : EIATTR_KPARAM_INFO
	.align		4
.L_282:
        /*0008*/ 	.byte	0x04, 0x17
        /*000a*/ 	.short	(.L_284 - .L_283)
.L_283:
        /*000c*/ 	.word	0x00000000
        /*0010*/ 	.short	0x0007
        /*0012*/ 	.short	0x0048
        /*0014*/ 	.byte	0x00, 0xf5, 0x21, 0x00


	//----- nvinfo : EIATTR_KPARAM_INFO
	.align		4
.L_284:
        /*0018*/ 	.byte	0x04, 0x17
        /*001a*/ 	.short	(.L_286 - .L_285)
.L_285:
        /*001c*/ 	.word	0x00000000
        /*0020*/ 	.short	0x0006
        /*0022*/ 	.short	0x0040
        /*0024*/ 	.byte	0x00, 0xf0, 0x21, 0x00


	//----- nvinfo : EIATTR_KPARAM_INFO
	.align		4
.L_286:
        /*0028*/ 	.byte	0x04, 0x17
        /*002a*/ 	.short	(.L_288 - .L_287)
.L_287:
        /*002c*/ 	.word	0x00000000
        /*0030*/ 	.short	0x0005
        /*0032*/ 	.short	0x0038
        /*0034*/ 	.byte	0x00, 0xf0, 0x21, 0x00


	//----- nvinfo : EIATTR_KPARAM_INFO
	.align		4
.L_288:
        /*0038*/ 	.byte	0x04, 0x17
        /*003a*/ 	.short	(.L_290 - .L_289)
.L_289:
        /*003c*/ 	.word	0x00000000
        /*0040*/ 	.short	0x0004
        /*0042*/ 	.short	0x0030
        /*0044*/ 	.byte	0x00, 0xf5, 0x21, 0x00


	//----- nvinfo : EIATTR_KPARAM_INFO
	.align		4
.L_290:
        /*0048*/ 	.byte	0x04, 0x17
        /*004a*/ 	.short	(.L_292 - .L_291)
.L_291:
        /*004c*/ 	.word	0x00000000
        /*0050*/ 	.short	0x0003
        /*0052*/ 	.short	0x0028
        /*0054*/ 	.byte	0x00, 0xf5, 0x21, 0x00


	//----- nvinfo : EIATTR_KPARAM_INFO
	.align		4
.L_292:
        /*0058*/ 	.byte	0x04, 0x17
        /*005a*/ 	.short	(.L_294 - .L_293)
.L_293:
        /*005c*/ 	.word	0x00000000
        /*0060*/ 	.short	0x0002
        /*0062*/ 	.short	0x0020
        /*0064*/ 	.byte	0x00, 0xf5, 0x21, 0x00


	//----- nvinfo : EIATTR_KPARAM_INFO
	.align		4
.L_294:
        /*0068*/ 	.byte	0x04, 0x17
        /*006a*/ 	.short	(.L_296 - .L_295)
.L_295:
        /*006c*/ 	.word	0x00000000
        /*0070*/ 	.short	0x0001
        /*0072*/ 	.short	0x0008
        /*0074*/ 	.byte	0x00, 0xf0, 0x61, 0x00


	//----- nvinfo : EIATTR_KPARAM_INFO
	.align		4
.L_296:
        /*0078*/ 	.byte	0x04, 0x17
        /*007a*/ 	.short	(.L_298 - .L_297)
.L_297:
        /*007c*/ 	.word	0x00000000
        /*0080*/ 	.short	0x0000
        /*0082*/ 	.short	0x0000
        /*0084*/ 	.byte	0x00, 0xf0, 0x11, 0x00


	//----- nvinfo : EIATTR_SPARSE_MMA_MASK
	.align		4
.L_298:
        /*0088*/ 	.byte	0x03, 0x50
        /*008a*/ 	.short	0x0000


	//----- nvinfo : EIATTR_MAXREG_COUNT
	.align		4
        /*008c*/ 	.byte	0x03, 0x1b
        /*008e*/ 	.short	0x0040


	//----- nvinfo : EIATTR_NUM_BARRIERS
	.align		4
        /*0090*/ 	.byte	0x02, 0x4c
        /*0092*/ 	.byte	0x01
	.zero		1


	//----- nvinfo : EIATTR_MERCURY_ISA_VERSION
	.align		4
        /*0094*/ 	.byte	0x03, 0x5f
        /*0096*/ 	.short	0x0101


	//----- nvinfo : EIATTR_VRC_CTA_INIT_COUNT
	.align		4
        /*0098*/ 	.byte	0x02, 0x4a
	.zero		1
	.zero		1


	//----- nvinfo : EIATTR_EXIT_INSTR_OFFSETS
	.align		4
        /*009c*/ 	.byte	0x04, 0x1c
        /*009e*/ 	.short	(.L_300 - .L_299)


	//   ....[0]....
.L_299:
        /*00a0*/ 	.word	0x000006a0


	//   ....[1]....
        /*00a4*/ 	.word	0x00000fc0


	//----- nvinfo : EIATTR_MAX_THREADS
	.align		4
.L_300:
        /*00a8*/ 	.byte	0x04, 0x05
        /*00aa*/ 	.short	(.L_302 - .L_301)
.L_301:
        /*00ac*/ 	.word	0x00000100
        /*00b0*/ 	.word	0x00000001
        /*00b4*/ 	.word	0x00000001


	//----- nvinfo : EIATTR_CRS_STACK_SIZE
	.align		4
.L_302:
        /*00b8*/ 	.byte	0x04, 0x1e
        /*00ba*/ 	.short	(.L_304 - .L_303)
.L_303:
        /*00bc*/ 	.word	0x00000000


	//----- nvinfo : EIATTR_CBANK_PARAM_SIZE
	.align		4
.L_304:
        /*00c0*/ 	.byte	0x03, 0x19
        /*00c2*/ 	.short	0x0050


	//----- nvinfo : EIATTR_PARAM_CBANK
	.align		4
        /*00c4*/ 	.byte	0x04, 0x0a
        /*00c6*/ 	.short	(.L_306 - .L_305)
	.align		4
.L_305:
        /*00c8*/ 	.word	index@(.nv.constant0._ZN2at6native28rrelu_with_noise_cuda_kernelIdLi2EZNS0_28_rrelu_with_noise_cuda_trainIdEEvRNS_6TensorERKS3_S4_RKN3c106ScalarESA_St8optionalINS_9GeneratorEEEUlP24curandStatePhilox4_32_10E_EEviNS_15PhiloxCudaStateEPT_PKSI_SJ_ddRKT1_)
        /*00cc*/ 	.short	0x0380
        /*00ce*/ 	.short	0x0050


	//----- nvinfo : EIATTR_SW_WAR
	.align		4
.L_306:
        /*00d0*/ 	.byte	0x04, 0x36
        /*00d2*/ 	.short	(.L_308 - .L_307)
.L_307:
        /*00d4*/ 	.word	0x00000008
.L_308:


//--------------------- .nv.callgraph             --------------------------
	.section	.nv.callgraph,"",@"SHT_CUDA_CALLGRAPH"
	.align	4
	.sectionentsize	8
	.align		4
        /*0000*/ 	.word	0x00000000
	.align		4
        /*0004*/ 	.word	0xffffffff
	.align		4
        /*0008*/ 	.word	0x00000000
	.align		4
        /*000c*/ 	.word	0xfffffffe
	.align		4
        /*0010*/ 	.word	0x00000000
	.align		4
        /*0014*/ 	.word	0xfffffffd
	.align		4
        /*0018*/ 	.word	0x00000000
	.align		4
        /*001c*/ 	.word	0xfffffffc


//--------------------- .nv.constant4             --------------------------
	.section	.nv.constant4,"a",@progbits
	.align	8
	.align		8
.nv.constant4:
        /*0000*/ 	.dword	precalc_xorwow_matrix
	.align		8
        /*0008*/ 	.dword	precalc_xorwow_offset_matrix
	.align		8
        /*0010*/ 	.dword	mrg32k3aM1
	.align		8
        /*0018*/ 	.dword	mrg32k3aM2
	.align		8
        /*0020*/ 	.dword	mrg32k3aM1SubSeq
	.align		8
        /*0028*/ 	.dword	mrg32k3aM2SubSeq
	.align		8
        /*0030*/ 	.dword	mrg32k3aM1Seq
	.align		8
        /*0038*/ 	.dword	mrg32k3aM2Seq
	.align		8
        /*0040*/ 	.dword	_ZN48_INTERNAL_12cf7792_17_RreluWithNoise_cu_512e7e354cuda3std3__45__cpo5beginE
	.align		8
        /*0048*/ 	.dword	_ZN48_INTERNAL_12cf7792_17_RreluWithNoise_cu_512e7e354cuda3std3__45__cpo3endE
	.align		8
        /*0050*/ 	.dword	_ZN48_INTERNAL_12cf7792_17_RreluWithNoise_cu_512e7e354cuda3std3__45__cpo6cbeginE
	.align		8
        /*0058*/ 	.dword	_ZN48_INTERNAL_12cf7792_17_RreluWithNoise_cu_512e7e354cuda3std3__45__cpo4cendE
	.align		8
        /*0060*/ 	.dword	_ZN48_INTERNAL_12cf7792_17_RreluWithNoise_cu_512e7e354cuda3std3__45__cpo6rbeginE
	.align		8
        /*0068*/ 	.dword	_ZN48_INTERNAL_12cf7792_17_RreluWithNoise_cu_512e7e354cuda3std3__45__cpo4rendE
	.align		8
        /*0070*/ 	.dword	_ZN48_INTERNAL_12cf7792_17_RreluWithNoise_cu_512e7e354cuda3std3__45__cpo7crbeginE
	.align		8
        /*0078*/ 	.dword	_ZN48_INTERNAL_12cf7792_17_RreluWithNoise_cu_512e7e354cuda3std3__45__cpo5crendE
	.align		8
        /*0080*/ 	.dword	_ZN48_INTERNAL_12cf7792_17_RreluWithNoise_cu_512e7e354cuda3std3__450_GLOBAL__N__12cf7792_17_RreluWithNoise_cu_512e7e356ignoreE
	.align		8
        /*0088*/ 	.dword	_ZN48_INTERNAL_12cf7792_17_RreluWithNoise_cu_512e7e354cuda3std3__419piecewise_constructE
	.align		8
        /*0090*/ 	.dword	_ZN48_INTERNAL_12cf7792_17_RreluWithNoise_cu_512e7e354cuda3std3__48in_placeE
	.align		8
        /*0098*/ 	.dword	_ZN48_INTERNAL_12cf7792_17_RreluWithNoise_cu_512e7e354cuda3std3__420unreachable_sentinelE
	.align		8
        /*00a0*/ 	.dword	_ZN48_INTERNAL_12cf7792_17_RreluWithNoise_cu_512e7e354cuda3std6ranges3__45__cpo4swapE
	.align		8
        /*00a8*/ 	.dword	_ZN48_INTERNAL_12cf7792_17_RreluWithNoise_cu_512e7e354cuda3std6ranges3__45__cpo9iter_moveE
	.align		8
        /*00b0*/ 	.dword	_ZN48_INTERNAL_12cf7792_17_RreluWithNoise_cu_512e7e354cuda3std6ranges3__45__cpo5beginE
	.align		8
        /*00b8*/ 	.dword	_ZN48_INTERNAL_12cf7792_17_RreluWithNoise_cu_512e7e354cuda3std6ranges3__45__cpo3endE
	.align		8
        /*00c0*/ 	.dword	_ZN48_INTERNAL_12cf7792_17_RreluWithNoise_cu_512e7e354cuda3std6ranges3__45__cpo6cbeginE
	.align		8
        /*00c8*/ 	.dword	_ZN48_INTERNAL_12cf7792_17_RreluWithNoise_cu_512e7e354cuda3std6ranges3__45__cpo4cendE
	.align		8
        /*00d0*/ 	.dword	_ZN48_INTERNAL_12cf7792_17_RreluWithNoise_cu_512e7e354cuda3std6ranges3__45__cpo7advanceE
	.align		8
        /*00d8*/ 	.dword	_ZN48_INTERNAL_12cf7792_17_RreluWithNoise_cu_512e7e354cuda3std6ranges3__45__cpo9iter_swapE
	.align		8
        /*00e0*/ 	.dword	_ZN48_INTERNAL_12cf7792_17_RreluWithNoise_cu_512e7e354cuda3std6ranges3__45__cpo4nextE
	.align		8
        /*00e8*/ 	.dword	_ZN48_INTERNAL_12cf7792_17_RreluWithNoise_cu_512e7e354cuda3std6ranges3__45__cpo4prevE
	.align		8
        /*00f0*/ 	.dword	_ZN48_INTERNAL_12cf7792_17_RreluWithNoise_cu_512e7e354cuda3std6ranges3__45__cpo4dataE
	.align		8
        /*00f8*/ 	.dword	_ZN48_INTERNAL_12cf7792_17_RreluWithNoise_cu_512e7e354cuda3std6ranges3__45__cpo5cdataE
	.align		8
        /*0100*/ 	.dword	_ZN48_INTERNAL_12cf7792_17_RreluWithNoise_cu_512e7e354cuda3std6ranges3__45__cpo4sizeE
	.align		8
        /*0108*/ 	.dword	_ZN48_INTERNAL_12cf7792_17_RreluWithNoise_cu_512e7e354cuda3std6ranges3__45__cpo5ssizeE
	.align		8
        /*0110*/ 	.dword	_ZN48_INTERNAL_12cf7792_17_RreluWithNoise_cu_512e7e354cuda3std6ranges3__45__cpo8distanceE
	.align		8
        /*0118*/ 	.dword	_ZN48_INTERNAL_12cf7792_17_RreluWithNoise_cu_512e7e356thrust24THRUST_300001_SM_1000_NS6system6detail10sequential3seqE


//--------------------- .nv.constant3             --------------------------
	.section	.nv.constant3,"a",@progbits
	.align	8
.nv.constant3:
	.type		__cr_lgamma_table,@object
	.size		__cr_lgamma_table,(.L_8 - __cr_lgamma_table)
__cr_lgamma_table:
        /*0000*/ 	.byte	0x00, 0x00, 0x00, 0x00, 0x00, 0x00, 0x00, 0x00, 0x00, 0x00, 0x00, 0x00, 0x00, 0x00, 0x00, 0x00
        /*0010*/ 	.byte	0xef, 0x39, 0xfa, 0xfe, 0x42, 0x2e, 0xe6, 0x3f, 0x02, 0x20, 0x2a, 0xfa, 0x0b, 0xab, 0xfc, 0x3f
        /*0020*/ 	.byte	0xf9, 0x2c, 0x92, 0x7c, 0xa7, 0x6c, 0x09, 0x40, 0xc9, 0x79, 0x44, 0x3c, 0x64, 0x26, 0x13, 0x40
        /*0030*/ 	.byte	0xca, 0x01, 0xcf, 0x3a, 0x27, 0x51, 0x1a, 0x40, 0x30, 0xcc, 0x2d, 0xf3, 0xe1, 0x0c, 0x21, 0x40
        /*0040*/ 	.byte	0x0d, 0xb7, 0xfc, 0x82, 0x8e, 0x35, 0x25, 0x40
.L_8:


//--------------------- .text._ZN2at6native28rrelu_with_noise_cuda_kernelIN3c108BFloat16ELi4EZNS0_28_rrelu_with_noise_cuda_trainIS3_EEvRNS_6TensorERKS5_S6_RKNS2_6ScalarESB_St8optionalINS_9GeneratorEEEUlP24curandStatePhilox4_32_10E0_EEviNS_15PhiloxCudaStateEPT_PKSJ_SK_ddRKT1_ --------------------------
	.section	.text._ZN2at6native28rrelu_with_noise_cuda_kernelIN3c108BFloat16ELi4EZNS0_28_rrelu_with_noise_cuda_trainIS3_EEvRNS_6TensorERKS5_S6_RKNS2_6ScalarESB_St8optionalINS_9GeneratorEEEUlP24curandStatePhilox4_32_10E0_EEviNS_15PhiloxCudaStateEPT_PKSJ_SK_ddRKT1_,"ax",@progbits
	.align	128
        .global         _ZN2at6native28rrelu_with_noise_cuda_kernelIN3c108BFloat16ELi4EZNS0_28_rrelu_with_noise_cuda_trainIS3_EEvRNS_6TensorERKS5_S6_RKNS2_6ScalarESB_St8optionalINS_9GeneratorEEEUlP24curandStatePhilox4_32_10E0_EEviNS_15PhiloxCudaStateEPT_PKSJ_SK_ddRKT1_
        .type           _ZN2at6native28rrelu_with_noise_cuda_kernelIN3c108BFloat16ELi4EZNS0_28_rrelu_with_noise_cuda_trainIS3_EEvRNS_6TensorERKS5_S6_RKNS2_6ScalarESB_St8optionalINS_9GeneratorEEEUlP24curandStatePhilox4_32_10E0_EEviNS_15PhiloxCudaStateEPT_PKSJ_SK_ddRKT1_,@function
        .size           _ZN2at6native28rrelu_with_noise_cuda_kernelIN3c108BFloat16ELi4EZNS0_28_rrelu_with_noise_cuda_trainIS3_EEvRNS_6TensorERKS5_S6_RKNS2_6ScalarESB_St8optionalINS_9GeneratorEEEUlP24curandStatePhilox4_32_10E0_EEviNS_15PhiloxCudaStateEPT_PKSJ_SK_ddRKT1_,(.L_x_106 - _ZN2at6native28rrelu_with_noise_cuda_kernelIN3c108BFloat16ELi4EZNS0_28_rrelu_with_noise_cuda_trainIS3_EEvRNS_6TensorERKS5_S6_RKNS2_6ScalarESB_St8optionalINS_9GeneratorEEEUlP24curandStatePhilox4_32_10E0_EEviNS_15PhiloxCudaStateEPT_PKSJ_SK_ddRKT1_)
        .other          _ZN2at6native28rrelu_with_noise_cuda_kernelIN3c108BFloat16ELi4EZNS0_28_rrelu_with_noise_cuda_trainIS3_EEvRNS_6TensorERKS5_S6_RKNS2_6ScalarESB_St8optionalINS_9GeneratorEEEUlP24curandStatePhilox4_32_10E0_EEviNS_15PhiloxCudaStateEPT_PKSJ_SK_ddRKT1_,@"STO_CUDA_ENTRY STV_DEFAULT"
_ZN2at6native28rrelu_with_noise_cuda_kernelIN3c108BFloat16ELi4EZNS0_28_rrelu_with_noise_cuda_trainIS3_EEvRNS_6TensorERKS5_S6_RKNS2_6ScalarESB_St8optionalINS_9GeneratorEEEUlP24curandStatePhilox4_32_10E0_EEviNS_15PhiloxCudaStateEPT_PKSJ_SK_ddRKT1_:
.text._ZN2at6native28rrelu_with_noise_cuda_kernelIN3c108BFloat16ELi4EZNS0_28_rrelu_with_noise_cuda_trainIS3_EEvRNS_6TensorERKS5_S6_RKNS2_6ScalarESB_St8optionalINS_9GeneratorEEEUlP24curandStatePhilox4_32_10E0_EEviNS_15PhiloxCudaStateEPT_PKSJ_SK_ddRKT1_:
[----:B------:R-:W-:Y:S01]  /*0000*/  LDC R1, c[0x0][0x37c] ;  /* 0x0000df00ff017b82 */ /* 0x000fe20000000800 */
[----:B------:R-:W0:Y:S07]  /*0010*/  LDCU UR4, c[0x0][0x39c] ;  /* 0x00007380ff0477ac */ /* 0x000e2e0008000800 */
[----:B------:R-:W1:Y:S01]  /*0020*/  LDC R44, c[0x0][0x390] ;  /* 0x0000e400ff2c7b82 */ /* 0x000e620000000800 */
[----:B------:R-:W1:Y:S07]  /*0030*/  LDCU.64 UR6, c[0x0][0x358] ;  /* 0x00006b00ff0677ac */ /* 0x000e6e0008000a00 */
[----:B------:R-:W1:Y:S08]  /*0040*/  LDC R45, c[0x0][0x394] ;  /* 0x0000e500ff2d7b82 */ /* 0x000e700000000800 */
[----:B------:R-:W2:Y:S01]  /*0050*/  LDC R3, c[0x0][0x360] ;  /* 0x0000d800ff037b82 */ /* 0x000ea20000000800 */
[----:B0-----:R-:W-:-:S06]  /*0060*/  UPRMT UR4, UR4, 0x7770, URZ ;  /* 0x0000777004047896 */ /* 0x001fcc00080000ff */
[----:B------:R-:W-:Y:S01]  /*0070*/  ISETP.NE.AND P0, PT, RZ, UR4, PT ;  /* 0x00000004ff007c0c */ /* 0x000fe2000bf05270 */
[----:B------:R-:W0:Y:S01]  /*0080*/  S2R R6, SR_TID.X ;  /* 0x0000000000067919 */ /* 0x000e220000002100 */
[----:B------:R-:W3:Y:S03]  /*0090*/  LDC R17, c[0x0][0x380] ;  /* 0x0000e000ff117b82 */ /* 0x000ee60000000800 */
[----:B------:R-:W4:Y:S08]  /*00a0*/  LDCU.64 UR4, c[0x0][0x388] ;  /* 0x00007100ff0477ac */ /* 0x000f300008000a00 */
[----:B-1----:R-:W5:Y:S01]  /*00b0*/  @P0 LDG.E.64 R4, desc[UR6][R44.64] ;  /* 0x000000062c040981 */ /* 0x002f62000c1e1b00 */
[----:B------:R-:W5:Y:S01]  /*00c0*/  @P0 LDC R7, c[0x0][0x398] ;  /* 0x0000e600ff070b82 */ /* 0x000f620000000800 */
[----:B----4-:R-:W-:Y:S01]  /*00d0*/  MOV R20, UR4 ;  /* 0x0000000400147c02 */ /* 0x010fe20008000f00 */
[----:B------:R-:W-:-:S06]  /*00e0*/  IMAD.U32 R21, RZ, RZ, UR5 ;  /* 0x00000005ff157e24 */ /* 0x000fcc000f8e00ff */
[----:B------:R-:W4:Y:S01]  /*00f0*/  @P0 LDG.E.64 R20, desc[UR6][R20.64] ;  /* 0x0000000614140981 */ /* 0x000f22000c1e1b00 */
[----:B------:R-:W2:Y:S01]  /*0100*/  LDCU UR4, c[0x0][0x370] ;  /* 0x00006e00ff0477ac */ /* 0x000ea20008000800 */
[----:B---3--:R-:W-:-:S05]  /*0110*/  VIADD R17, R17, 0xffffffff ;  /* 0xffffffff11117836 */ /* 0x008fca0000000000 */
[----:B------:R-:W-:Y:S01]  /*0120*/  IABS R22, R17 ;  /* 0x0000001100167213 */ /* 0x000fe20000000000 */
[----:B--2---:R-:W-:Y:S01]  /*0130*/  IMAD R0, R3, UR4, RZ ;  /* 0x0000000403007c24 */ /* 0x004fe2000f8e02ff */
[----:B------:R-:W0:Y:S04]  /*0140*/  S2UR UR4, SR_CTAID.X ;  /* 0x00000000000479c3 */ /* 0x000e280000002500 */
[----:B------:R-:W-:-:S04]  /*0150*/  SHF.L.U32 R18, R0, 0x2, RZ ;  /* 0x0000000200127819 */ /* 0x000fc800000006ff */
[----:B------:R-:W-:-:S04]  /*0160*/  IABS R16, R18 ;  /* 0x0000001200107213 */ /* 0x000fc80000000000 */
[----:B------:R-:W1:Y:S01]  /*0170*/  I2F.RP R2, R16 ;  /* 0x0000001000027306 */ /* 0x000e620000209400 */
[----:B0-----:R-:W-:-:S07]  /*0180*/  IMAD R3, R3, UR4, R6 ;  /* 0x0000000403037c24 */ /* 0x001fce000f8e0206 */
[----:B-1----:R-:W0:Y:S01]  /*0190*/  MUFU.RCP R2, R2 ;  /* 0x0000000200027308 */ /* 0x002e220000001000 */
[----:B------:R-:W-:Y:S01]  /*01a0*/  SHF.R.S32.HI R37, RZ, 0x1f, R3 ;  /* 0x0000001fff257819 */ /* 0x000fe20000011403 */
[----:B0-----:R-:W-:-:S06]  /*01b0*/  VIADD R8, R2, 0xffffffe ;  /* 0x0ffffffe02087836 */ /* 0x001fcc0000000000 */
[----:B------:R0:W1:Y:S02]  /*01c0*/  F2I.FTZ.U32.TRUNC.NTZ R9, R8 ;  /* 0x0000000800097305 */ /* 0x000064000021f000 */
[----:B0-----:R-:W-:Y:S01]  /*01d0*/  HFMA2 R8, -RZ, RZ, 0, 0 ;  /* 0x00000000ff087431 */ /* 0x001fe200000001ff */
[----:B-1----:R-:W-:-:S05]  /*01e0*/  IADD3 R19, PT, PT, RZ, -R9, RZ ;  /* 0x80000009ff137210 */ /* 0x002fca0007ffe0ff */
[----:B------:R-:W-:-:S04]  /*01f0*/  IMAD R19, R19, R16, RZ ;  /* 0x0000001013137224 */ /* 0x000fc800078e02ff */
[----:B------:R-:W-:-:S06]  /*0200*/  IMAD.HI.U32 R19, R9, R19, R8 ;  /* 0x0000001309137227 */ /* 0x000fcc00078e0008 */
[----:B------:R-:W-:Y:S01]  /*0210*/  IMAD.HI.U32 R19, R19, R22, RZ ;  /* 0x0000001613137227 */ /* 0x000fe200078e00ff */
[----:B-----5:R-:W-:-:S03]  /*0220*/  @P0 IADD3 R44, P1, PT, R4, R7, RZ ;  /* 0x00000007042c0210 */ /* 0x020fc60007f3e0ff */
[----:B------:R-:W-:-:S04]  /*0230*/  IMAD.WIDE.U32 R6, R3, -0x326172a9, RZ ;  /* 0xcd9e8d5703067825 */ /* 0x000fc800078e00ff */
[----:B------:R-:W-:-:S05]  /*0240*/  @P0 IMAD.X R45, RZ, RZ, R5, P1 ;  /* 0x000000ffff2d0224 */ /* 0x000fca00008e0605 */
[--C-:B------:R-:W-:Y:S02]  /*0250*/  SHF.R.U32.HI R39, RZ, 0x2, R45.reuse ;  /* 0x00000002ff277819 */ /* 0x100fe4000001162d */
[----:B------:R-:W-:Y:S02]  /*0260*/  SHF.R.U64 R36, R44, 0x2, R45 ;  /* 0x000000022c247819 */ /* 0x000fe4000000122d */
[----:B----4-:R-:W-:-:S03]  /*0270*/  LOP3.LUT R8, R39, R7, R20, 0x96, !PT ;  /* 0x0000000727087212 */ /* 0x010fc600078e9614 */
[----:B------:R-:W-:Y:S01]  /*0280*/  IMAD.WIDE.U32 R4, R36, -0x2daee0ad, RZ ;  /* 0xd2511f5324047825 */ /* 0x000fe200078e00ff */
[----:B------:R-:W-:Y:S02]  /*0290*/  IADD3 R2, PT, PT, R21, -0x4498517b, RZ ;  /* 0xbb67ae8515027810 */ /* 0x000fe40007ffe0ff */
[----:B------:R-:W-:Y:S01]  /*02a0*/  IABS R7, R18 ;  /* 0x0000001200077213 */ /* 0x000fe20000000000 */
[----:B------:R-:W-:Y:S01]  /*02b0*/  IMAD.WIDE.U32 R8, R8, -0x2daee0ad, RZ ;  /* 0xd2511f5308087825 */ /* 0x000fe200078e00ff */
[----:B------:R-:W-:-:S03]  /*02c0*/  LOP3.LUT R12, R37, R5, R21, 0x96, !PT ;  /* 0x00000005250c7212 */ /* 0x000fc600078e9615 */
[----:B------:R-:W-:Y:S01]  /*02d0*/  VIADD R5, R20, 0x3c6ef372 ;  /* 0x3c6ef37214057836 */ /* 0x000fe20000000000 */
[----:B------:R-:W-:Y:S01]  /*02e0*/  LOP3.LUT R10, R2, R4, R9, 0x96, !PT ;  /* 0x00000004020a7212 */ /* 0x000fe200078e9609 */
[----:B------:R-:W-:Y:S01]  /*02f0*/  IMAD.WIDE.U32 R12, R12, -0x326172a9, RZ ;  /* 0xcd9e8d570c0c7825 */ /* 0x000fe200078e00ff */
[----:B------:R-:W-:-:S03]  /*0300*/  IADD3 R4, PT, PT, R20, -0x61c88647, RZ ;  /* 0x9e3779b914047810 */ /* 0x000fc60007ffe0ff */
[----:B------:R-:W-:Y:S01]  /*0310*/  IMAD.WIDE.U32 R10, R10, -0x326172a9, RZ ;  /* 0xcd9e8d570a0a7825 */ /* 0x000fe200078e00ff */
[----:B------:R-:W-:Y:S02]  /*0320*/  LOP3.LUT R14, R4, R6, R13, 0x96, !PT ;  /* 0x00000006040e7212 */ /* 0x000fe400078e960d */
[----:B------:R-:W-:Y:S01]  /*0330*/  IADD3 R6, PT, PT, R21, 0x76cf5d0a, RZ ;  /* 0x76cf5d0a15067810 */ /* 0x000fe20007ffe0ff */
[----:B------:R-:W-:Y:S01]  /*0340*/  IMAD.MOV R25, RZ, RZ, -R7 ;  /* 0x000000ffff197224 */ /* 0x000fe200078e0a07 */
[----:B------:R-:W-:Y:S01]  /*0350*/  LOP3.LUT R12, R5, R12, R11, 0x96, !PT ;  /* 0x0000000c050c7212 */ /* 0x000fe200078e960b */
[----:B------:R-:W-:-:S04]  /*0360*/  IMAD.WIDE.U32 R14, R14, -0x2daee0ad, RZ ;  /* 0xd2511f530e0e7825 */ /* 0x000fc800078e00ff */
[----:B------:R-:W-:Y:S01]  /*0370*/  IMAD R25, R19, R25, R22 ;  /* 0x0000001913197224 */ /* 0x000fe200078e0216 */
[----:B------:R-:W-:Y:S01]  /*0380*/  LOP3.LUT R22, R6, R8, R15, 0x96, !PT ;  /* 0x0000000806167212 */ /* 0x000fe200078e960f */
[----:B------:R-:W-:Y:S01]  /*0390*/  IMAD.WIDE.U32 R12, R12, -0x2daee0ad, RZ ;  /* 0xd2511f530c0c7825 */ /* 0x000fe200078e00ff */
[----:B------:R-:W-:Y:S02]  /*03a0*/  IADD3 R8, PT, PT, R20, -0x255992d5, RZ ;  /* 0xdaa66d2b14087810 */ /* 0x000fe40007ffe0ff */
[----:B------:R-:W-:Y:S01]  /*03b0*/  ISETP.GT.U32.AND P2, PT, R16, R25, PT ;  /* 0x000000191000720c */ /* 0x000fe20003f44070 */
[----:B------:R-:W-:Y:S02]  /*03c0*/  VIADD R7, R21, 0x32370b8f ;  /* 0x32370b8f15077836 */ /* 0x000fe40000000000 */
[----:B------:R-:W-:-:S03]  /*03d0*/  IMAD.WIDE.U32 R22, R22, -0x326172a9, RZ ;  /* 0xcd9e8d5716167825 */ /* 0x000fc600078e00ff */
[----:B------:R-:W-:Y:S01]  /*03e0*/  LOP3.LUT R14, R7, R14, R13, 0x96, !PT ;  /* 0x0000000e070e7212 */ /* 0x000fe200078e960d */
[----:B------:R-:W-:Y:S01]  /*03f0*/  VIADD R9, R20, 0x78dde6e4 ;  /* 0x78dde6e414097836 */ /* 0x000fe20000000000 */
[----:B------:R-:W-:Y:S01]  /*0400*/  LOP3.LUT R23, R8, R10, R23, 0x96, !PT ;  /* 0x0000000a08177212 */ /* 0x000fe200078e9617 */
[----:B------:R-:W-:Y:S01]  /*0410*/  VIADD R10, R21, 0xed9eba14 ;  /* 0xed9eba14150a7836 */ /* 0x000fe20000000000 */
[----:B------:R-:W-:Y:S01]  /*0420*/  LOP3.LUT R13, R17, R18, RZ, 0x3c, !PT ;  /* 0x00000012110d7212 */ /* 0x000fe200078e3cff */
[----:B------:R-:W-:Y:S02]  /*0430*/  IMAD.WIDE.U32 R14, R14, -0x326172a9, RZ ;  /* 0xcd9e8d570e0e7825 */ /* 0x000fe400078e00ff */
[----:B------:R-:W-:Y:S02]  /*0440*/  @!P2 IADD3 R25, PT, PT, R25, -R16, RZ ;  /* 0x800000101919a210 */ /* 0x000fe40007ffe0ff */
[----:B------:R-:W-:Y:S01]  /*0450*/  ISETP.GE.AND P1, PT, R13, RZ, PT ;  /* 0x000000ff0d00720c */ /* 0x000fe20003f26270 */
[----:B------:R-:W-:Y:S01]  /*0460*/  @!P2 VIADD R19, R19, 0x1 ;  /* 0x000000011313a836 */ /* 0x000fe20000000000 */
[----:B------:R-:W-:Y:S01]  /*0470*/  LOP3.LUT R11, R9, R22, R15, 0x96, !PT ;  /* 0x00000016090b7212 */ /* 0x000fe200078e960f */
[----:B------:R-:W-:Y:S01]  /*0480*/  IMAD.WIDE.U32 R22, R23, -0x2daee0ad, RZ ;  /* 0xd2511f5317167825 */ /* 0x000fe200078e00ff */
[----:B------:R-:W-:-:S02]  /*0490*/  ISETP.GE.U32.AND P0, PT, R25, R16, PT ;  /* 0x000000101900720c */ /* 0x000fc40003f06070 */
[----:B------:R-:W-:Y:S01]  /*04a0*/  ISETP.NE.AND P2, PT, R18, RZ, PT ;  /* 0x000000ff1200720c */ /* 0x000fe20003f45270 */
[----:B------:R-:W-:Y:S01]  /*04b0*/  IMAD.WIDE.U32 R16, R11, -0x2daee0ad, RZ ;  /* 0xd2511f530b107825 */ /* 0x000fe200078e00ff */
[----:B------:R-:W-:Y:S02]  /*04c0*/  IADD3 R11, PT, PT, R21, -0x56f99767, RZ ;  /* 0xa9066899150b7810 */ /* 0x000fe40007ffe0ff */
[----:B------:R-:W-:Y:S01]  /*04d0*/  LOP3.LUT R23, R10, R12, R23, 0x96, !PT ;  /* 0x0000000c0a177212 */ /* 0x000fe200078e9617 */
[C---:B------:R-:W-:Y:S01]  /*04e0*/  VIADD R12, R20.reuse, 0x1715609d ;  /* 0x1715609d140c7836 */ /* 0x040fe20000000000 */
[----:B------:R-:W-:Y:S01]  /*04f0*/  LOP3.LUT R24, R11, R22, R17, 0x96, !PT ;  /* 0x000000160b187212 */ /* 0x000fe200078e9611 */
[----:B------:R-:W-:Y:S01]  /*0500*/  VIADD R15, R21, 0x1fd5c5a3 ;  /* 0x1fd5c5a3150f7836 */ /* 0x000fe20000000000 */
[C---:B------:R-:W-:Y:S01]  /*0510*/  IADD3 R13, PT, PT, R20.reuse, -0x4ab325aa, RZ ;  /* 0xb54cda56140d7810 */ /* 0x040fe20007ffe0ff */
[----:B------:R-:W-:Y:S01]  /*0520*/  IMAD.WIDE.U32 R22, R23, -0x326172a9, RZ ;  /* 0xcd9e8d5717167825 */ /* 0x000fe200078e00ff */
[----:B------:R-:W-:-:S02]  /*0530*/  IADD3 R17, PT, PT, R20, 0x5384540f, RZ ;  /* 0x5384540f14117810 */ /* 0x000fc40007ffe0ff */
[----:B------:R-:W-:Y:S01]  /*0540*/  @P0 IADD3 R19, PT, PT, R19, 0x1, RZ ;  /* 0x0000000113130810 */ /* 0x000fe20007ffe0ff */
[----:B------:R-:W-:Y:S01]  /*0550*/  IMAD.WIDE.U32 R24, R24, -0x326172a9, RZ ;  /* 0xcd9e8d5718187825 */ /* 0x000fe200078e00ff */
[----:B------:R-:W-:Y:S02]  /*0560*/  LOP3.LUT R26, R12, R14, R23, 0x96, !PT ;  /* 0x0000000e0c1a7212 */ /* 0x000fe400078e9617 */
[----:B------:R-:W-:Y:S01]  /*0570*/  IADD3 R14, PT, PT, R21, 0x646e171e, RZ ;  /* 0x646e171e150e7810 */ /* 0x000fe20007ffe0ff */
[----:B------:R-:W-:Y:S01]  /*0580*/  @!P1 IMAD.MOV R19, RZ, RZ, -R19 ;  /* 0x000000ffff139224 */ /* 0x000fe200078e0a13 */
[----:B------:R-:W-:Y:S01]  /*0590*/  @!P2 LOP3.LUT R19, RZ, R18, RZ, 0x33, !PT ;  /* 0x00000012ff13a212 */ /* 0x000fe200078e33ff */
[----:B------:R-:W-:Y:S01]  /*05a0*/  IMAD.WIDE.U32 R26, R26, -0x2daee0ad, RZ ;  /* 0xd2511f531a1a7825 */ /* 0x000fe200078e00ff */
[----:B------:R-:W-:-:S04]  /*05b0*/  LOP3.LUT R22, R13, R22, R25, 0x96, !PT ;  /* 0x000000160d167212 */ /* 0x000fc800078e9619 */
[----:B------:R-:W-:Y:S01]  /*05c0*/  LOP3.LUT R27, R14, R16, R27, 0x96, !PT ;  /* 0x000000100e1b7212 */ /* 0x000fe200078e961b */
[----:B------:R-:W-:Y:S01]  /*05d0*/  IMAD R16, R18, R19, R18 ;  /* 0x0000001312107224 */ /* 0x000fe200078e0212 */
[----:B------:R-:W-:Y:S01]  /*05e0*/  IADD3 R19, PT, PT, R21, -0x24c28bd8, RZ ;  /* 0xdb3d742815137810 */ /* 0x000fe20007ffe0ff */
[----:B------:R-:W-:-:S03]  /*05f0*/  IMAD.WIDE.U32 R22, R22, -0x2daee0ad, RZ ;  /* 0xd2511f5316167825 */ /* 0x000fc600078e00ff */
[----:B------:R-:W-:Y:S01]  /*0600*/  ISETP.GE.AND P0, PT, R3, R16, PT ;  /* 0x000000100300720c */ /* 0x000fe20003f06270 */
[----:B------:R-:W-:Y:S01]  /*0610*/  VIADD R18, R20, 0xf1bbcdc8 ;  /* 0xf1bbcdc814127836 */ /* 0x000fe20000000000 */
[----:B------:R-:W-:Y:S01]  /*0620*/  LOP3.LUT R30, R15, R26, R23, 0x96, !PT ;  /* 0x0000001a0f1e7212 */ /* 0x000fe200078e9617 */
[----:B------:R-:W-:-:S04]  /*0630*/  IMAD.WIDE.U32 R26, R27, -0x326172a9, RZ ;  /* 0xcd9e8d571b1a7825 */ /* 0x000fc800078e00ff */
[----:B------:R-:W-:Y:S01]  /*0640*/  IMAD.WIDE.U32 R30, R30, -0x326172a9, RZ ;  /* 0xcd9e8d571e1e7825 */ /* 0x000fe200078e00ff */
[----:B------:R-:W-:-:S04]  /*0650*/  LOP3.LUT R32, R17, R24, R27, 0x96, !PT ;  /* 0x0000001811207212 */ /* 0x000fc800078e961b */
[----:B------:R-:W-:Y:S01]  /*0660*/  LOP3.LUT R38, R18, R26, R31, 0x96, !PT ;  /* 0x0000001a12267212 */ /* 0x000fe200078e961f */
[----:B------:R-:W-:Y:S01]  /*0670*/  IMAD.WIDE.U32 R32, R32, -0x2daee0ad, RZ ;  /* 0xd2511f5320207825 */ /* 0x000fe200078e00ff */
[----:B------:R-:W-:Y:S06]  /*0680*/  @P0 EXIT ;  /* 0x000000000000094d */ /* 0x000fec0003800000 */
[----:B------:R-:W0:Y:S01]  /*0690*/  LDC.64 R28, c[0x0][0x3b8] ;  /* 0x0000ee00ff1c7b82 */ /* 0x000e220000000a00 */
[----:B------:R-:W-:Y:S01]  /*06a0*/  LOP3.LUT R42, R19, R22, R33, 0x96, !PT ;  /* 0x00000016132a7212 */ /* 0x000fe200078e9621 */
[----:B------:R-:W0:Y:S01]  /*06b0*/  LDCU.64 UR4, c[0x0][0x3c0] ;  /* 0x00007800ff0477ac */ /* 0x000e220008000a00 */
[----:B------:R-:W-:Y:S01]  /*06c0*/  IMAD.HI.U32 R31, R38, -0x2daee0ad, RZ ;  /* 0xd2511f53261f7827 */ /* 0x000fe200078e00ff */
[----:B------:R-:W-:Y:S02]  /*06d0*/  IADD3 R41, PT, PT, R21, -0x695add53, RZ ;  /* 0x96a522ad15297810 */ /* 0x000fe40007ffe0ff */
[----:B------:R-:W-:Y:S01]  /*06e0*/  LOP3.LUT R43, R44, 0x3, RZ, 0xc0, !PT ;  /* 0x000000032c2b7812 */ /* 0x000fe200078ec0ff */
[----:B------:R-:W-:Y:S01]  /*06f0*/  IMAD.HI.U32 R33, R42, -0x326172a9, RZ ;  /* 0xcd9e8d572a217827 */ /* 0x000fe200078e00ff */
[----:B------:R-:W1:Y:S01]  /*0700*/  LDC R34, c[0x0][0x380] ;  /* 0x0000e000ff227b82 */ /* 0x000e620000000800 */
[----:B------:R-:W-:Y:S01]  /*0710*/  LOP3.LUT R32, R32, R31, RZ, 0x3c, !PT ;  /* 0x0000001f20207212 */ /* 0x000fe200078e3cff */
[----:B------:R-:W2:Y:S01]  /*0720*/  LDCU.64 UR8, c[0x0][0x3b8] ;  /* 0x00007700ff0877ac */ /* 0x000ea20008000a00 */
[----:B------:R-:W-:-:S02]  /*0730*/  VIADD R35, R20, 0x8ff34781 ;  /* 0x8ff3478114237836 */ /* 0x000fc40000000000 */
[----:B------:R-:W-:Y:S01]  /*0740*/  IMAD R42, R42, -0x326172a9, RZ ;  /* 0xcd9e8d572a2a7824 */ /* 0x000fe200078e02ff */
[----:B------:R-:W-:Y:S01]  /*0750*/  LOP3.LUT R45, R32, R41, RZ, 0x3c, !PT ;  /* 0x00000029202d7212 */ /* 0x000fe200078e3cff */
[----:B------:R-:W-:Y:S01]  /*0760*/  IMAD.MOV.U32 R44, RZ, RZ, R3 ;  /* 0x000000ffff2c7224 */ /* 0x000fe200078e0003 */
[----:B------:R-:W3:Y:S01]  /*0770*/  LDC.64 R22, c[0x0][0x3a0] ;  /* 0x0000e800ff167b82 */ /* 0x000ee20000000a00 */
[----:B------:R-:W-:-:S07]  /*0780*/  LOP3.LUT R40, R35, R30, R33, 0x96, !PT ;  /* 0x0000001e23287212 */ /* 0x000fce00078e9621 */
[----:B------:R-:W4:Y:S01]  /*0790*/  LDC.64 R24, c[0x0][0x3b0] ;  /* 0x0000ec00ff187b82 */ /* 0x000f220000000a00 */
[----:B0-----:R-:W-:-:S07]  /*07a0*/  DADD R28, -R28, UR4 ;  /* 0x000000041c1c7e29 */ /* 0x001fce0008000100 */
[----:B--2---:R-:W0:Y:S04]  /*07b0*/  LDC.64 R26, c[0x0][0x3a8] ;  /* 0x0000ea00ff1a7b82 */ /* 0x004e280000000a00 */
.L_x_15:
[----:B------:R-:W-:Y:S01]  /*07c0*/  IADD3 R36, PT, PT, R36, 0x1, RZ ;  /* 0x0000000124247810 */ /* 0x000fe20007ffe0ff */
[----:B------:R-:W-:Y:S03]  /*07d0*/  BSSY.RECONVERGENT B0, `(.L_x_0) ;  /* 0x000000c000007945 */ /* 0x000fe60003800200 */
[C---:B------:R-:W-:Y:S01]  /*07e0*/  ISETP.NE.AND P0, PT, R36.reuse, RZ, PT ;  /* 0x000000ff2400720c */ /* 0x040fe20003f05270 */
[----:B0-----:R-:W-:-:S12]  /*07f0*/  IMAD.WIDE.U32 R46, R36, -0x2daee0ad, RZ ;  /* 0xd2511f53242e7825 */ /* 0x001fd800078e00ff */
[----:B-12---:R-:W-:Y:S05]  /*0800*/  @P0 BRA `(.L_x_1) ;  /* 0x0000000000200947 */ /* 0x006fea0003800000 */
[----:B------:R-:W-:-:S05]  /*0810*/  VIADD R39, R39, 0x1 ;  /* 0x0000000127277836 */ /* 0x000fca0000000000 */
[----:B------:R-:W-:-:S13]  /*0820*/  ISETP.NE.AND P0, PT, R39, RZ, PT ;  /* 0x000000ff2700720c */ /* 0x000fda0003f05270 */
[----:B------:R-:W-:Y:S01]  /*0830*/  @!P0 IADD3 R44, PT, PT, R44, 0x1, RZ ;  /* 0x000000012c2c8810 */ /* 0x000fe20007ffe0ff */
[----:B------:R-:W-:Y:S02]  /*0840*/  @!P0 VIADD R30, R37, 0x1 ;  /* 0x00000001251e8836 */ /* 0x000fe40000000000 */
[----:B------:R-:W-:Y:S01]  /*0850*/  @!P0 IMAD.MOV.U32 R39, RZ, RZ, RZ ;  /* 0x000000ffff278224 */ /* 0x000fe200078e00ff */
[----:B------:R-:W-:-:S13]  /*0860*/  ISETP.NE.AND P1, PT, R44, RZ, !P0 ;  /* 0x000000ff2c00720c */ /* 0x000fda0004725270 */
[----:B------:R-:W-:-:S04]  /*0870*/  @P1 IADD3 R30, PT, PT, R37, RZ, RZ ;  /* 0x000000ff251e1210 */ /* 0x000fc80007ffe0ff */
[----:B------:R-:W-:-:S07]  /*0880*/  @!P0 MOV R37, R30 ;  /* 0x0000001e00258202 */ /* 0x000fce0000000f00 */
.L_x_1:
[----:B------:R-:W-:Y:S05]  /*0890*/  BSYNC.RECONVERGENT B0 ;  /* 0x0000000000007941 */ /* 0x000fea0003800200 */
.L_x_0:
[----:B------:R-:W-:Y:S01]  /*08a0*/  IMAD.WIDE.U32 R32, R44, -0x326172a9, RZ ;  /* 0xcd9e8d572c207825 */ /* 0x000fe200078e00ff */
[----:B------:R-:W-:Y:S02]  /*08b0*/  LOP3.LUT R30, R37, R47, R21, 0x96, !PT ;  /* 0x0000002f251e7212 */ /* 0x000fe400078e9615 */
[----:B------:R-:W-:Y:S02]  /*08c0*/  ISETP.GT.AND P0, PT, R43, 0x1, PT ;  /* 0x000000012b00780c */ /* 0x000fe40003f04270 */
[----:B------:R-:W-:Y:S01]  /*08d0*/  LOP3.LUT R48, R39, R33, R20, 0x96, !PT ;  /* 0x0000002127307212 */ /* 0x000fe200078e9614 */
[----:B------:R-:W-:-:S04]  /*08e0*/  IMAD.WIDE.U32 R30, R30, -0x326172a9, RZ ;  /* 0xcd9e8d571e1e7825 */ /* 0x000fc800078e00ff */
[----:B------:R-:W-:Y:S01]  /*08f0*/  IMAD.WIDE.U32 R48, R48, -0x2daee0ad, RZ ;  /* 0xd2511f5330307825 */ /* 0x000fe200078e00ff */
[----:B------:R-:W-:-:S04]  /*0900*/  LOP3.LUT R47, R4, R32, R31, 0x96, !PT ;  /* 0x00000020042f7212 */ /* 0x000fc800078e961f */
        /* <DEDUP_REMOVED lines=27> */
[----:B------:R-:W-:-:S03]  /*0ac0*/  LOP3.LUT R31, R19, R48, R47, 0x96, !PT ;  /* 0x00000030131f7212 */ /* 0x000fc600078e962f */
[----:B------:R-:W-:Y:S01]  /*0ad0*/  IMAD R47, R38, -0x2daee0ad, RZ ;  /* 0xd2511f53262f7824 */ /* 0x000fe200078e02ff */
[----:B------:R-:W-:Y:S01]  /*0ae0*/  LOP3.LUT R38, R18, R30, R33, 0x96, !PT ;  /* 0x0000001e12267212 */ /* 0x000fe200078e9621 */
[----:B------:R-:W-:-:S04]  /*0af0*/  IMAD.WIDE.U32 R30, R31, -0x326172a9, RZ ;  /* 0xcd9e8d571f1e7825 */ /* 0x000fc800078e00ff */
[----:B------:R-:W-:-:S04]  /*0b00*/  IMAD.HI.U32 R48, R38, -0x2daee0ad, RZ ;  /* 0xd2511f5326307827 */ /* 0x000fc800078e00ff */
[----:B------:R-:W-:Y:S01]  /*0b10*/  IMAD.MOV.U32 R33, RZ, RZ, R40 ;  /* 0x000000ffff217224 */ /* 0x000fe200078e0028 */
[----:B------:R-:W-:Y:S02]  /*0b20*/  LOP3.LUT R40, R35, R32, R31, 0x96, !PT ;  /* 0x0000002023287212 */ /* 0x000fe400078e961f */
[----:B------:R-:W-:Y:S01]  /*0b30*/  MOV R31, R42 ;  /* 0x0000002a001f7202 */ /* 0x000fe20000000f00 */
[----:B------:R-:W-:Y:S01]  /*0b40*/  IMAD.MOV.U32 R42, RZ, RZ, R30 ;  /* 0x000000ffff2a7224 */ /* 0x000fe200078e001e */
[----:B------:R-:W-:Y:S02]  /*0b50*/  MOV R32, R45 ;  /* 0x0000002d00207202 */ /* 0x000fe40000000f00 */
[----:B------:R-:W-:Y:S01]  /*0b60*/  LOP3.LUT R45, R41, R46, R48, 0x96, !PT ;  /* 0x0000002e292d7212 */ /* 0x000fe200078e9630 */
[----:B------:R-:W-:Y:S06]  /*0b70*/  @P0 BRA `(.L_x_2) ;  /* 0x0000000000240947 */ /* 0x000fec0003800000 */
[----:B------:R-:W-:Y:S01]  /*0b80*/  ISETP.NE.AND P0, PT, R43, RZ, PT ;  /* 0x000000ff2b00720c */ /* 0x000fe20003f05270 */
[----:B------:R-:W-:Y:S01]  /*0b90*/  IMAD.MOV.U32 R30, RZ, RZ, R32 ;  /* 0x000000ffff1e7224 */ /* 0x000fe200078e0020 */
[----:B------:R-:W-:-:S11]  /*0ba0*/  MOV R46, R47 ;  /* 0x0000002f002e7202 */ /* 0x000fd60000000f00 */
[----:B------:R-:W-:Y:S05]  /*0bb0*/  @!P0 BRA `(.L_x_3) ;  /* 0x0000000000388947 */ /* 0x000fea0003800000 */
[----:B------:R-:W-:Y:S01]  /*0bc0*/  IMAD.MOV.U32 R33, RZ, RZ, R31 ;  /* 0x000000ffff217224 */ /* 0x000fe200078e001f */
[----:B------:R-:W-:Y:S01]  /*0bd0*/  MOV R30, R47 ;  /* 0x0000002f001e7202 */ /* 0x000fe20000000f00 */
[----:B------:R-:W-:Y:S01]  /*0be0*/  IMAD.MOV.U32 R46, RZ, RZ, R40 ;  /* 0x000000ffff2e7224 */ /* 0x000fe200078e0028 */
[----:B------:R-:W-:Y:S01]  /*0bf0*/  MOV R31, R32 ;  /* 0x00000020001f7202 */ /* 0x000fe20000000f00 */
[----:B------:R-:W-:Y:S06]  /*0c00*/  BRA `(.L_x_3) ;  /* 0x0000000000247947 */ /* 0x000fec0003800000 */
.L_x_2:
[----:B------:R-:W-:Y:S01]  /*0c10*/  ISETP.NE.AND P0, PT, R43, 0x3, PT ;  /* 0x000000032b00780c */ /* 0x000fe20003f05270 */
[----:B------:R-:W-:Y:S01]  /*0c20*/  IMAD.MOV.U32 R33, RZ, RZ, R47 ;  /* 0x000000ffff217224 */ /* 0x000fe200078e002f */
[----:B------:R-:W-:Y:S01]  /*0c30*/  MOV R31, R40 ;  /* 0x00000028001f7202 */ /* 0x000fe20000000f00 */
[----:B------:R-:W-:Y:S01]  /*0c40*/  IMAD.MOV.U32 R30, RZ, RZ, R42 ;  /* 0x000000ffff1e7224 */ /* 0x000fe200078e002a */
[----:B------:R-:W-:-:S09]  /*0c50*/  MOV R46, R45 ;  /* 0x0000002d002e7202 */ /* 0x000fd20000000f00 */
[----:B------:R-:W-:Y:S01]  /*0c60*/  @P0 IMAD.MOV.U32 R33, RZ, RZ, R32 ;  /* 0x000000ffff210224 */ /* 0x000fe200078e0020 */
[----:B------:R-:W-:Y:S01]  /*0c70*/  @P0 MOV R31, R47 ;  /* 0x0000002f001f0202 */ /* 0x000fe20000000f00 */
[----:B------:R-:W-:Y:S01]  /*0c80*/  @P0 IMAD.MOV.U32 R30, RZ, RZ, R40 ;  /* 0x000000ffff1e0224 */ /* 0x000fe200078e0028 */
[----:B------:R-:W-:-:S07]  /*0c90*/  @P0 MOV R46, R42 ;  /* 0x0000002a002e0202 */ /* 0x000fce0000000f00 */
.L_x_3:
[----:B-1----:R-:W-:Y:S01]  /*0ca0*/  ISETP.GE.AND P0, PT, R3, R34, PT ;  /* 0x000000220300720c */ /* 0x002fe20003f06270 */
[----:B------:R-:W-:Y:S01]  /*0cb0*/  IMAD.MOV.U32 R32, RZ, RZ, 0x2f800000 ;  /* 0x2f800000ff207424 */ /* 0x000fe200078e00ff */
[----:B------:R-:W-:Y:S01]  /*0cc0*/  I2FP.F32.U32 R31, R31 ;  /* 0x0000001f001f7245 */ /* 0x000fe20000201000 */
[----:B------:R-:W-:Y:S01]  /*0cd0*/  BSSY.RECONVERGENT B0, `(.L_x_4) ;  /* 0x0000027000007945 */ /* 0x000fe20003800200 */
[----:B------:R-:W-:Y:S02]  /*0ce0*/  I2FP.F32.U32 R47, R30 ;  /* 0x0000001e002f7245 */ /* 0x000fe40000201000 */
[----:B------:R-:W-:Y:S01]  /*0cf0*/  I2FP.F32.U32 R49, R46 ;  /* 0x0000002e00317245 */ /* 0x000fe20000201000 */
[-C--:B------:R-:W-:Y:S02]  /*0d00*/  FFMA.FTZ R46, R31, R32.reuse, 1.1641532182693481445e-10 ;  /* 0x2f0000001f2e7423 */ /* 0x080fe40000010020 */
[-C--:B------:R-:W-:Y:S02]  /*0d10*/  FFMA.FTZ R47, R47, R32.reuse, 1.1641532182693481445e-10 ;  /* 0x2f0000002f2f7423 */ /* 0x080fe40000010020 */
[----:B------:R-:W-:-:S02]  /*0d20*/  FFMA.FTZ R48, R49, R32, 1.1641532182693481445e-10 ;  /* 0x2f00000031307423 */ /* 0x000fc40000010020 */
[----:B------:R-:W-:Y:S05]  /*0d30*/  @P0 BRA `(.L_x_5) ;  /* 0x0000000000800947 */ /* 0x000fea0003800000 */
[----:B0-----:R-:W-:-:S05]  /*0d40*/  IMAD.WIDE R30, R3, 0x2, R26 ;  /* 0x00000002031e7825 */ /* 0x001fca00078e021a */
[----:B------:R-:W2:Y:S01]  /*0d50*/  LDG.E.U16 R49, desc[UR6][R30.64] ;  /* 0x000000061e317981 */ /* 0x000ea2000c1e1500 */
[----:B------:R-:W-:Y:S01]  /*0d60*/  I2FP.F32.U32 R33, R33 ;  /* 0x0000002100217245 */ /* 0x000fe20000201000 */
[----:B------:R-:W-:Y:S01]  /*0d70*/  UMOV UR4, 0xf0000000 ;  /* 0xf000000000047882 */ /* 0x000fe20000000000 */
[----:B------:R-:W-:-:S03]  /*0d80*/  UMOV UR5, 0x380fffff ;  /* 0x380fffff00057882 */ /* 0x000fc60000000000 */
[----:B------:R-:W-:-:S06]  /*0d90*/  FFMA.FTZ R50, R33, R32, 1.1641532182693481445e-10 ;  /* 0x2f00000021327423 */ /* 0x000fcc0000010020 */
[----:B------:R-:W0:Y:S02]  /*0da0*/  F2F.BF16.F32 R50, R50 ;  /* 0x0000003200327304 */ /* 0x000e240000202000 */
[----:B0-----:R-:W-:-:S05]  /*0db0*/  SHF.L.U32 R32, R50, 0x10, RZ ;  /* 0x0000001032207819 */ /* 0x001fca00000006ff */
[----:B------:R-:W-:-:S04]  /*0dc0*/  FMUL.FTZ R51, R32, 1 ;  /* 0x3f80000020337820 */ /* 0x000fc80000410000 */
[----:B------:R-:W0:Y:S02]  /*0dd0*/  F2F.F64.F32 R32, R51 ;  /* 0x0000003300207310 */ /* 0x000e240000201800 */
[----:B0-----:R-:W-:-:S06]  /*0de0*/  DFMA R32, R32, R28, UR8 ;  /* 0x0000000820207e2b */ /* 0x001fcc000800001c */
[----:B------:R-:W0:Y:S02]  /*0df0*/  F2F.F32.F64 R52, R32 ;  /* 0x0000002000347310 */ /* 0x000e240000301000 */
[----:B------:R-:W-:-:S14]  /*0e00*/  DSETP.GEU.AND P1, PT, |R32|, UR4, PT ;  /* 0x0000000420007e2a */ /* 0x000fdc000bf2e200 */
[----:B0-----:R-:W-:Y:S01]  /*0e10*/  @!P1 FMUL R52, R52, 1.175494350822287508e-38 ;  /* 0x0080000034349820 */ /* 0x001fe20000400000 */
[----:B--2---:R-:W-:-:S05]  /*0e20*/  IMAD.U32 R31, R49, 0x10000, RZ ;  /* 0x00010000311f7824 */ /* 0x004fca00078e00ff */
[----:B------:R-:W-:-:S13]  /*0e30*/  FSETP.GTU.FTZ.AND P0, PT, R31, RZ, PT ;  /* 0x000000ff1f00720b */ /* 0x000fda0003f1c000 */
[----:B------:R-:W-:Y:S05]  /*0e40*/  @P0 BRA `(.L_x_6) ;  /* 0x0000000000280947 */ /* 0x000fea0003800000 */
[----:B------:R-:W0:Y:S02]  /*0e50*/  F2F.BF16.F32 R49, R52 ;  /* 0x0000003400317304 */ /* 0x000e240000202000 */
[----:B0-----:R-:W-:-:S05]  /*0e60*/  SHF.L.U32 R30, R49, 0x10, RZ ;  /* 0x00000010311e7819 */ /* 0x001fca00000006ff */
[----:B------:R-:W-:-:S05]  /*0e70*/  FMUL.FTZ R30, R31, R30 ;  /* 0x0000001e1f1e7220 */ /* 0x000fca0000410000 */
[----:B------:R-:W-:Y:S01]  /*0e80*/  F2FP.BF16.F32.PACK_AB R32, RZ, R30 ;  /* 0x0000001eff20723e */ /* 0x000fe200000010ff */
[----:B---3--:R-:W-:-:S03]  /*0e90*/  IMAD.WIDE R30, R3, 0x2, R22 ;  /* 0x00000002031e7825 */ /* 0x008fc600078e0216 */
[----:B------:R-:W-:Y:S01]  /*0ea0*/  PRMT R50, R32, 0x7610, R50 ;  /* 0x0000761020327816 */ /* 0x000fe20000000032 */
[----:B----4-:R-:W-:-:S04]  /*0eb0*/  IMAD.WIDE R32, R3, 0x2, R24 ;  /* 0x0000000203207825 */ /* 0x010fc800078e0218 */
[----:B------:R1:W-:Y:S04]  /*0ec0*/  STG.E.U16 desc[UR6][R30.64], R50 ;  /* 0x000000321e007986 */ /* 0x0003e8000c101506 */
[----:B------:R1:W-:Y:S01]  /*0ed0*/  STG.E.U16 desc[UR6][R32.64], R49 ;  /* 0x0000003120007986 */ /* 0x0003e2000c101506 */
[----:B------:R-:W-:Y:S05]  /*0ee0*/  BRA `(.L_x_5) ;  /* 0x0000000000147947 */ /* 0x000fea0003800000 */
.L_x_6:
[----:B---3--:R-:W-:-:S04]  /*0ef0*/  IMAD.WIDE R30, R3, 0x2, R22 ;  /* 0x00000002031e7825 */ /* 0x008fc800078e0216 */
[----:B------:R-:W-:Y:S01]  /*0f00*/  IMAD.MOV.U32 R50, RZ, RZ, 0x3f80 ;  /* 0x00003f80ff327424 */ /* 0x000fe200078e00ff */
[----:B------:R2:W-:Y:S01]  /*0f10*/  STG.E.U16 desc[UR6][R30.64], R49 ;  /* 0x000000311e007986 */ /* 0x0005e2000c101506 */
[----:B----4-:R-:W-:-:S05]  /*0f20*/  IMAD.WIDE R32, R3, 0x2, R24 ;  /* 0x0000000203207825 */ /* 0x010fca00078e0218 */
[----:B------:R2:W-:Y:S02]  /*0f30*/  STG.E.U16 desc[UR6][R32.64], R50 ;  /* 0x0000003220007986 */ /* 0x0005e4000c101506 */
.L_x_5:
[----:B------:R-:W-:Y:S05]  /*0f40*/  BSYNC.RECONVERGENT B0 ;  /* 0x0000000000007941 */ /* 0x000fea0003800200 */
.L_x_4:
[----:B------:R-:W-:Y:S01]  /*0f50*/  IADD3 R3, PT, PT, R0, R3, RZ ;  /* 0x0000000300037210 */ /* 0x000fe20007ffe0ff */
[----:B------:R-:W-:Y:S03]  /*0f60*/  BSSY.RECONVERGENT B0, `(.L_x_7) ;  /* 0x0000021000007945 */ /* 0x000fe60003800200 */
[----:B------:R-:W-:-:S13]  /*0f70*/  ISETP.GE.AND P0, PT, R3, R34, PT ;  /* 0x000000220300720c */ /* 0x000fda0003f06270 */
[----:B------:R-:W-:Y:S05]  /*0f80*/  @P0 BRA `(.L_x_8) ;  /* 0x0000000000780947 */ /* 0x000fea0003800000 */
[----:B012---:R-:W-:-:S05]  /*0f90*/  IMAD.WIDE R30, R3, 0x2, R26 ;  /* 0x00000002031e7825 */ /* 0x007fca00078e021a */
[----:B------:R-:W2:Y:S01]  /*0fa0*/  LDG.E.U16 R49, desc[UR6][R30.64] ;  /* 0x000000061e317981 */ /* 0x000ea2000c1e1500 */
[----:B------:R-:W0:Y:S01]  /*0fb0*/  F2F.BF16.F32 R46, R46 ;  /* 0x0000002e002e7304 */ /* 0x000e220000202000 */
[----:B------:R-:W-:Y:S01]  /*0fc0*/  UMOV UR4, 0xf0000000 ;  /* 0xf000000000047882 */ /* 0x000fe20000000000 */
[----:B------:R-:W-:Y:S01]  /*0fd0*/  UMOV UR5, 0x380fffff ;  /* 0x380fffff00057882 */ /* 0x000fe20000000000 */
[----:B0-----:R-:W-:-:S04]  /*0fe0*/  IMAD.U32 R32, R46, 0x10000, RZ ;  /* 0x000100002e207824 */ /* 0x001fc800078e00ff */
[----:B------:R-:W-:-:S04]  /*0ff0*/  FMUL.FTZ R50, R32, 1 ;  /* 0x3f80000020327820 */ /* 0x000fc80000410000 */
[----:B------:R-:W0:Y:S02]  /*1000*/  F2F.F64.F32 R32, R50 ;  /* 0x0000003200207310 */ /* 0x000e240000201800 */
[----:B0-----:R-:W-:-:S06]  /*1010*/  DFMA R32, R32, R28, UR8 ;  /* 0x0000000820207e2b */ /* 0x001fcc000800001c */
[----:B------:R-:W0:Y:S02]  /*1020*/  F2F.F32.F64 R51, R32 ;  /* 0x0000002000337310 */ /* 0x000e240000301000 */
[----:B------:R-:W-:-:S14]  /*1030*/  DSETP.GEU.AND P1, PT, |R32|, UR4, PT ;  /* 0x0000000420007e2a */ /* 0x000fdc000bf2e200 */
[----:B0-----:R-:W-:Y:S01]  /*1040*/  @!P1 FMUL R51, R51, 1.175494350822287508e-38 ;  /* 0x0080000033339820 */ /* 0x001fe20000400000 */
[----:B--2---:R-:W-:-:S04]  /*1050*/  SHF.L.U32 R53, R49, 0x10, RZ ;  /* 0x0000001031357819 */ /* 0x004fc800000006ff */
[----:B------:R-:W-:-:S13]  /*1060*/  FSETP.GTU.FTZ.AND P0, PT, R53, RZ, PT ;  /* 0x000000ff3500720b */ /* 0x000fda0003f1c000 */
[----:B------:R-:W-:Y:S05]  /*1070*/  @P0 BRA `(.L_x_9) ;  /* 0x0000000000280947 */ /* 0x000fea0003800000 */
[----:B------:R-:W0:Y:S01]  /*1080*/  F2F.BF16.F32 R51, R51 ;  /* 0x0000003300337304 */ /* 0x000e220000202000 */
[----:B---3--:R-:W-:-:S04]  /*1090*/  IMAD.WIDE R32, R3, 0x2, R22 ;  /* 0x0000000203207825 */ /* 0x008fc800078e0216 */
[----:B0-----:R-:W-:-:S04]  /*10a0*/  IMAD.U32 R30, R51, 0x10000, RZ ;  /* 0x00010000331e7824 */ /* 0x001fc800078e00ff */
[----:B------:R-:W-:-:S05]  /*10b0*/  FMUL.FTZ R30, R53, R30 ;  /* 0x0000001e351e7220 */ /* 0x000fca0000410000 */
[----:B------:R-:W-:-:S04]  /*10c0*/  F2FP.BF16.F32.PACK_AB R30, RZ, R30 ;  /* 0x0000001eff1e723e */ /* 0x000fc800000010ff */
[----:B------:R-:W-:Y:S01]  /*10d0*/  PRMT R46, R30, 0x7610, R46 ;  /* 0x000076101e2e7816 */ /* 0x000fe2000000002e */
[----:B----4-:R-:W-:-:S04]  /*10e0*/  IMAD.WIDE R30, R3, 0x2, R24 ;  /* 0x00000002031e7825 */ /* 0x010fc800078e0218 */
[----:B------:R0:W-:Y:S04]  /*10f0*/  STG.E.U16 desc[UR6][R32.64], R46 ;  /* 0x0000002e20007986 */ /* 0x0001e8000c101506 */
[----:B------:R0:W-:Y:S01]  /*1100*/  STG.E.U16 desc[UR6][R30.64], R51 ;  /* 0x000000331e007986 */ /* 0x0001e2000c101506 */
[----:B------:R-:W-:Y:S05]  /*1110*/  BRA `(.L_x_8) ;  /* 0x0000000000147947 */ /* 0x000fea0003800000 */
.L_x_9:
[----:B---3--:R-:W-:Y:S01]  /*1120*/  IMAD.WIDE R32, R3, 0x2, R22 ;  /* 0x0000000203207825 */ /* 0x008fe200078e0216 */
[----:B------:R-:W-:-:S03]  /*1130*/  MOV R46, 0x3f80 ;  /* 0x00003f80002e7802 */ /* 0x000fc60000000f00 */
[----:B----4-:R-:W-:Y:S01]  /*1140*/  IMAD.WIDE R30, R3, 0x2, R24 ;  /* 0x00000002031e7825 */ /* 0x010fe200078e0218 */
[----:B------:R0:W-:Y:S04]  /*1150*/  STG.E.U16 desc[UR6][R32.64], R49 ;  /* 0x0000003120007986 */ /* 0x0001e8000c101506 */
[----:B------:R0:W-:Y:S02]  /*1160*/  STG.E.U16 desc[UR6][R30.64], R46 ;  /* 0x0000002e1e007986 */ /* 0x0001e4000c101506 */
.L_x_8:
[----:B------:R-:W-:Y:S05]  /*1170*/  BSYNC.RECONVERGENT B0 ;  /* 0x0000000000007941 */ /* 0x000fea0003800200 */
.L_x_7:
[----:B------:R-:W-:Y:S01]  /*1180*/  IMAD.IADD R3, R0, 0x1, R3 ;  /* 0x0000000100037824 */ /* 0x000fe200078e0203 */
[----:B------:R-:W-:Y:S04]  /*1190*/  BSSY.RECONVERGENT B0, `(.L_x_10) ;  /* 0x0000021000007945 */ /* 0x000fe80003800200 */
[----:B------:R-:W-:-:S13]  /*11a0*/  ISETP.GE.AND P0, PT, R3, R34, PT ;  /* 0x000000220300720c */ /* 0x000fda0003f06270 */
[----:B------:R-:W-:Y:S05]  /*11b0*/  @P0 BRA `(.L_x_11) ;  /* 0x0000000000780947 */ /* 0x000fea0003800000 */
[----:B012---:R-:W-:-:S05]  /*11c0*/  IMAD.WIDE R30, R3, 0x2, R26 ;  /* 0x00000002031e7825 */ /* 0x007fca00078e021a */
[----:B------:R-:W2:Y:S01]  /*11d0*/  LDG.E.U16 R49, desc[UR6][R30.64] ;  /* 0x000000061e317981 */ /* 0x000ea2000c1e1500 */
[----:B------:R-:W0:Y:S01]  /*11e0*/  F2F.BF16.F32 R47, R47 ;  /* 0x0000002f002f7304 */ /* 0x000e220000202000 */
[----:B------:R-:W-:Y:S01]  /*11f0*/  UMOV UR4, 0xf0000000 ;  /* 0xf000000000047882 */ /* 0x000fe20000000000 */
[----:B------:R-:W-:Y:S01]  /*1200*/  UMOV UR5, 0x380fffff ;  /* 0x380fffff00057882 */ /* 0x000fe20000000000 */
        /* <DEDUP_REMOVED lines=10> */
[----:B------:R-:W0:Y:S01]  /*12b0*/  F2F.BF16.F32 R47, R50 ;  /* 0x00000032002f7304 */ /* 0x000e220000202000 */
[----:B---3--:R-:W-:Y:S01]  /*12c0*/  IMAD.WIDE R32, R3, 0x2, R22 ;  /* 0x0000000203207825 */ /* 0x008fe200078e0216 */
[----:B0-----:R-:W-:-:S05]  /*12d0*/  SHF.L.U32 R30, R47, 0x10, RZ ;  /* 0x000000102f1e7819 */ /* 0x001fca00000006ff */
[----:B------:R-:W-:-:S05]  /*12e0*/  FMUL.FTZ R30, R51, R30 ;  /* 0x0000001e331e7220 */ /* 0x000fca0000410000 */
[----:B------:R-:W-:-:S04]  /*12f0*/  F2FP.BF16.F32.PACK_AB R30, RZ, R30 ;  /* 0x0000001eff1e723e */ /* 0x000fc800000010ff */
[----:B------:R-:W-:Y:S01]  /*1300*/  PRMT R46, R30, 0x7610, R46 ;  /* 0x000076101e2e7816 */ /* 0x000fe2000000002e */
[----:B----4-:R-:W-:-:S04]  /*1310*/  IMAD.WIDE R30, R3, 0x2, R24 ;  /* 0x00000002031e7825 */ /* 0x010fc800078e0218 */
[----:B------:R0:W-:Y:S04]  /*1320*/  STG.E.U16 desc[UR6][R32.64], R46 ;  /* 0x0000002e20007986 */ /* 0x0001e8000c101506 */
[----:B------:R0:W-:Y:S01]  /*1330*/  STG.E.U16 desc[UR6][R30.64], R47 ;  /* 0x0000002f1e007986 */ /* 0x0001e2000c101506 */
[----:B------:R-:W-:Y:S05]  /*1340*/  BRA `(.L_x_11) ;  /* 0x0000000000147947 */ /* 0x000fea0003800000 */
.L_x_12:
[----:B---3--:R-:W-:-:S04]  /*1350*/  IMAD.WIDE R32, R3, 0x2, R22 ;  /* 0x0000000203207825 */ /* 0x008fc800078e0216 */
[----:B------:R-:W-:Y:S01]  /*1360*/  IMAD.MOV.U32 R46, RZ, RZ, 0x3f80 ;  /* 0x00003f80ff2e7424 */ /* 0x000fe200078e00ff */
[----:B------:R0:W-:Y:S01]  /*1370*/  STG.E.U16 desc[UR6][R32.64], R49 ;  /* 0x0000003120007986 */ /* 0x0001e2000c101506 */
[----:B----4-:R-:W-:-:S05]  /*1380*/  IMAD.WIDE R30, R3, 0x2, R24 ;  /* 0x00000002031e7825 */ /* 0x010fca00078e0218 */
[----:B------:R0:W-:Y:S02]  /*1390*/  STG.E.U16 desc[UR6][R30.64], R46 ;  /* 0x0000002e1e007986 */ /* 0x0001e4000c101506 */
.L_x_11:
[----:B------:R-:W-:Y:S05]  /*13a0*/  BSYNC.RECONVERGENT B0 ;  /* 0x0000000000007941 */ /* 0x000fea0003800200 */
.L_x_10:
[----:B------:R-:W-:-:S04]  /*13b0*/  IADD3 R3, PT, PT, R0, R3, RZ ;  /* 0x0000000300037210 */ /* 0x000fc80007ffe0ff */
        /* <DEDUP_REMOVED lines=27> */
.L_x_14:
[----:B---3--:R-:W-:Y:S01]  /*1570*/  IMAD.WIDE R32, R3, 0x2, R22 ;  /* 0x0000000203207825 */ /* 0x008fe200078e0216 */
[----:B------:R-:W-:-:S03]  /*1580*/  MOV R46, 0x3f80 ;  /* 0x00003f80002e7802 */ /* 0x000fc60000000f00 */
[----:B----4-:R-:W-:Y:S01]  /*1590*/  IMAD.WIDE R30, R3, 0x2, R24 ;  /* 0x00000002031e7825 */ /* 0x010fe200078e0218 */
[----:B------:R0:W-:Y:S04]  /*15a0*/  STG.E.U16 desc[UR6][R32.64], R47 ;  /* 0x0000002f20007986 */ /* 0x0001e8000c101506 */
[----:B------:R0:W-:Y:S02]  /*15b0*/  STG.E.U16 desc[UR6][R30.64], R46 ;  /* 0x0000002e1e007986 */ /* 0x0001e4000c101506 */
.L_x_13:
[----:B------:R-:W-:Y:S01]  /*15c0*/  IADD3 R3, PT, PT, R0, R3, RZ ;  /* 0x0000000300037210 */ /* 0x000fe20007ffe0ff */
[----:B------:R-:W-:Y:S05]  /*15d0*/  WARPSYNC.ALL ;  /* 0x0000000000007948 */ /* 0x000fea0003800000 */
[----:B------:R-:W-:Y:S01]  /*15e0*/  BAR.SYNC.DEFER_BLOCKING 0x0 ;  /* 0x0000000000007b1d */ /* 0x000fe20000010000 */
[----:B------:R-:W-:-:S13]  /*15f0*/  ISETP.GE.AND P0, PT, R3, R16, PT ;  /* 0x000000100300720c */ /* 0x000fda0003f06270 */
[----:B------:R-:W-:Y:S05]  /*1600*/  @!P0 BRA `(.L_x_15) ;  /* 0xfffffff0006c8947 */ /* 0x000fea000383ffff */
[----:B------:R-:W-:Y:S05]  /*1610*/  EXIT ;  /* 0x000000000000794d */ /* 0x000fea0003800000 */
.L_x_16:
[----:B------:R-:W-:-:S00]  /*1620*/  BRA `(.L_x_16) ;  /* 0xfffffffc00fc7947 */ /* 0x000fc0000383ffff */
[----:B------:R-:W-:-:S00]  /*1630*/  NOP ;  /* 0x0000000000007918 */ /* 0x000fc00000000000 */
        /* <DEDUP_REMOVED lines=12> */
.L_x_106:


//--------------------- .text._ZN2at6native28rrelu_with_noise_cuda_kernelIN3c108BFloat16ELi2EZNS0_28_rrelu_with_noise_cuda_trainIS3_EEvRNS_6TensorERKS5_S6_RKNS2_6ScalarESB_St8optionalINS_9GeneratorEEEUlP24curandStatePhilox4_32_10E_EEviNS_15PhiloxCudaStateEPT_PKSJ_SK_ddRKT1_ --------------------------
	.section	.text._ZN2at6native28rrelu_with_noise_cuda_kernelIN3c108BFloat16ELi2EZNS0_28_rrelu_with_noise_cuda_trainIS3_EEvRNS_6TensorERKS5_S6_RKNS2_6ScalarESB_St8optionalINS_9GeneratorEEEUlP24curandStatePhilox4_32_10E_EEviNS_15PhiloxCudaStateEPT_PKSJ_SK_ddRKT1_,"ax",@progbits
	.align	128
        .global         _ZN2at6native28rrelu_with_noise_cuda_kernelIN3c108BFloat16ELi2EZNS0_28_rrelu_with_noise_cuda_trainIS3_EEvRNS_6TensorERKS5_S6_RKNS2_6ScalarESB_St8optionalINS_9GeneratorEEEUlP24curandStatePhilox4_32_10E_EEviNS_15PhiloxCudaStateEPT_PKSJ_SK_ddRKT1_
        .type           _ZN2at6native28rrelu_with_noise_cuda_kernelIN3c108BFloat16ELi2EZNS0_28_rrelu_with_noise_cuda_trainIS3_EEvRNS_6TensorERKS5_S6_RKNS2_6ScalarESB_St8optionalINS_9GeneratorEEEUlP24curandStatePhilox4_32_10E_EEviNS_15PhiloxCudaStateEPT_PKSJ_SK_ddRKT1_,@function
        .size           _ZN2at6native28rrelu_with_noise_cuda_kernelIN3c108BFloat16ELi2EZNS0_28_rrelu_with_noise_cuda_trainIS3_EEvRNS_6TensorERKS5_S6_RKNS2_6ScalarESB_St8optionalINS_9GeneratorEEEUlP24curandStatePhilox4_32_10E_EEviNS_15PhiloxCudaStateEPT_PKSJ_SK_ddRKT1_,(.L_x_107 - _ZN2at6native28rrelu_with_noise_cuda_kernelIN3c108BFloat16ELi2EZNS0_28_rrelu_with_noise_cuda_trainIS3_EEvRNS_6TensorERKS5_S6_RKNS2_6ScalarESB_St8optionalINS_9GeneratorEEEUlP24curandStatePhilox4_32_10E_EEviNS_15PhiloxCudaStateEPT_PKSJ_SK_ddRKT1_)
        .other          _ZN2at6native28rrelu_with_noise_cuda_kernelIN3c108BFloat16ELi2EZNS0_28_rrelu_with_noise_cuda_trainIS3_EEvRNS_6TensorERKS5_S6_RKNS2_6ScalarESB_St8optionalINS_9GeneratorEEEUlP24curandStatePhilox4_32_10E_EEviNS_15PhiloxCudaStateEPT_PKSJ_SK_ddRKT1_,@"STO_CUDA_ENTRY STV_DEFAULT"
_ZN2at6native28rrelu_with_noise_cuda_kernelIN3c108BFloat16ELi2EZNS0_28_rrelu_with_noise_cuda_trainIS3_EEvRNS_6TensorERKS5_S6_RKNS2_6ScalarESB_St8optionalINS_9GeneratorEEEUlP24curandStatePhilox4_32_10E_EEviNS_15PhiloxCudaStateEPT_PKSJ_SK_ddRKT1_:
.text._ZN2at6native28rrelu_with_noise_cuda_kernelIN3c108BFloat16ELi2EZNS0_28_rrelu_with_noise_cuda_trainIS3_EEvRNS_6TensorERKS5_S6_RKNS2_6ScalarESB_St8optionalINS_9GeneratorEEEUlP24curandStatePhilox4_32_10E_EEviNS_15PhiloxCudaStateEPT_PKSJ_SK_ddRKT1_:
        /* <DEDUP_REMOVED lines=13> */
[----:B----4-:R-:W-:-:S02]  /*00d0*/  IMAD.U32 R20, RZ, RZ, UR4 ;  /* 0x00000004ff147e24 */ /* 0x010fc4000f8e00ff */
        /* <DEDUP_REMOVED lines=15> */
[----:B0-----:R-:W-:Y:S02]  /*01d0*/  IMAD.MOV.U32 R8, RZ, RZ, RZ ;  /* 0x000000ffff087224 */ /* 0x001fe400078e00ff */
[----:B-1----:R-:W-:-:S04]  /*01e0*/  IMAD.MOV R19, RZ, RZ, -R9 ;  /* 0x000000ffff137224 */ /* 0x002fc800078e0a09 */
[----:B------:R-:W-:-:S04]  /*01f0*/  IMAD R19, R19, R16, RZ ;  /* 0x0000001013137224 */ /* 0x000fc800078e02ff */
[----:B------:R-:W-:-:S06]  /*0200*/  IMAD.HI.U32 R19, R9, R19, R8 ;  /* 0x0000001309137227 */ /* 0x000fcc00078e0008 */
[----:B------:R-:W-:Y:S01]  /*0210*/  IMAD.HI.U32 R19, R19, R22, RZ ;  /* 0x0000001613137227 */ /* 0x000fe200078e00ff */
[----:B-----5:R-:W-:-:S03]  /*0220*/  @P0 IADD3 R34, P1, PT, R4, R7, RZ ;  /* 0x0000000704220210 */ /* 0x020fc60007f3e0ff */
[----:B------:R-:W-:Y:S01]  /*0230*/  IMAD.WIDE.U32 R6, R3, -0x326172a9, RZ ;  /* 0xcd9e8d5703067825 */ /* 0x000fe200078e00ff */
[----:B------:R-:W-:-:S04]  /*0240*/  @P0 IADD3.X R35, PT, PT, RZ, R5, RZ, P1, !PT ;  /* 0x00000005ff230210 */ /* 0x000fc80000ffe4ff */
[--C-:B------:R-:W-:Y:S02]  /*0250*/  SHF.R.U32.HI R41, RZ, 0x2, R35.reuse ;  /* 0x00000002ff297819 */ /* 0x100fe40000011623 */
[----:B------:R-:W-:-:S05]  /*0260*/  SHF.R.U64 R38, R34, 0x2, R35 ;  /* 0x0000000222267819 */ /* 0x000fca0000001223 */
[----:B------:R-:W-:Y:S01]  /*0270*/  IMAD.WIDE.U32 R4, R38, -0x2daee0ad, RZ ;  /* 0xd2511f5326047825 */ /* 0x000fe200078e00ff */
[----:B----4-:R-:W-:Y:S02]  /*0280*/  LOP3.LUT R8, R41, R7, R20, 0x96, !PT ;  /* 0x0000000729087212 */ /* 0x010fe400078e9614 */
[----:B------:R-:W-:Y:S02]  /*0290*/  IADD3 R2, PT, PT, R21, -0x4498517b, RZ ;  /* 0xbb67ae8515027810 */ /* 0x000fe40007ffe0ff */
[----:B------:R-:W-:Y:S01]  /*02a0*/  LOP3.LUT R12, R39, R5, R21, 0x96, !PT ;  /* 0x00000005270c7212 */ /* 0x000fe200078e9615 */
[----:B------:R-:W-:Y:S01]  /*02b0*/  IMAD.WIDE.U32 R8, R8, -0x2daee0ad, RZ ;  /* 0xd2511f5308087825 */ /* 0x000fe200078e00ff */
[----:B------:R-:W-:-:S03]  /*02c0*/  IABS R7, R18 ;  /* 0x0000001200077213 */ /* 0x000fc60000000000 */
[----:B------:R-:W-:Y:S01]  /*02d0*/  IMAD.WIDE.U32 R12, R12, -0x326172a9, RZ ;  /* 0xcd9e8d570c0c7825 */ /* 0x000fe200078e00ff */
[----:B------:R-:W-:Y:S02]  /*02e0*/  LOP3.LUT R10, R2, R4, R9, 0x96, !PT ;  /* 0x00000004020a7212 */ /* 0x000fe400078e9609 */
[C---:B------:R-:W-:Y:S01]  /*02f0*/  IADD3 R4, PT, PT, R20.reuse, -0x61c88647, RZ ;  /* 0x9e3779b914047810 */ /* 0x040fe20007ffe0ff */
[----:B------:R-:W-:Y:S02]  /*0300*/  VIADD R5, R20, 0x3c6ef372 ;  /* 0x3c6ef37214057836 */ /* 0x000fe40000000000 */
        /* <DEDUP_REMOVED lines=75> */
.L_x_26:
[----:B------:R-:W-:Y:S01]  /*07c0*/  IADD3 R38, PT, PT, R38, 0x1, RZ ;  /* 0x0000000126267810 */ /* 0x000fe20007ffe0ff */
[----:B------:R-:W-:Y:S03]  /*07d0*/  BSSY.RECONVERGENT B0, `(.L_x_17) ;  /* 0x000000c000007945 */ /* 0x000fe60003800200 */
[C---:B------:R-:W-:Y:S01]  /*07e0*/  ISETP.NE.AND P0, PT, R38.reuse, RZ, PT ;  /* 0x000000ff2600720c */ /* 0x040fe20003f05270 */
[----:B012---:R-:W-:-:S12]  /*07f0*/  IMAD.WIDE.U32 R34, R38, -0x2daee0ad, RZ ;  /* 0xd2511f5326227825 */ /* 0x007fd800078e00ff */
[----:B------:R-:W-:Y:S05]  /*0800*/  @P0 BRA `(.L_x_18) ;  /* 0x0000000000200947 */ /* 0x000fea0003800000 */
        /* <DEDUP_REMOVED lines=8> */
.L_x_18:
[----:B------:R-:W-:Y:S05]  /*0890*/  BSYNC.RECONVERGENT B0 ;  /* 0x0000000000007941 */ /* 0x000fea0003800200 */
.L_x_17:
[----:B------:R-:W-:Y:S01]  /*08a0*/  IMAD.WIDE.U32 R32, R46, -0x326172a9, RZ ;  /* 0xcd9e8d572e207825 */ /* 0x000fe200078e00ff */
[----:B------:R-:W-:Y:S02]  /*08b0*/  LOP3.LUT R30, R39, R35, R21, 0x96, !PT ;  /* 0x00000023271e7212 */ /* 0x000fe400078e9615 */
[----:B------:R-:W-:Y:S01]  /*08c0*/  ISETP.GT.AND P0, PT, R45, 0x1, PT ;  /* 0x000000012d00780c */ /* 0x000fe20003f04270 */
[----:B------:R-:W-:Y:S01]  /*08d0*/  IMAD.MOV.U32 R51, RZ, RZ, R42 ;  /* 0x000000ffff337224 */ /* 0x000fe200078e002a */
        /* <DEDUP_REMOVED lines=31> */
[----:B------:R-:W-:Y:S02]  /*0ad0*/  LOP3.LUT R31, R19, R48, R33, 0x96, !PT ;  /* 0x00000030131f7212 */ /* 0x000fe400078e9621 */
[----:B------:R-:W-:Y:S01]  /*0ae0*/  MOV R48, R47 ;  /* 0x0000002f00307202 */ /* 0x000fe20000000f00 */
[----:B------:R-:W-:Y:S01]  /*0af0*/  IMAD R33, R40, -0x2daee0ad, RZ ;  /* 0xd2511f5328217824 */ /* 0x000fe200078e02ff */
[----:B------:R-:W-:Y:S01]  /*0b00*/  LOP3.LUT R40, R18, R30, R35, 0x96, !PT ;  /* 0x0000001e12287212 */ /* 0x000fe200078e9623 */
[----:B------:R-:W-:-:S04]  /*0b10*/  IMAD.WIDE.U32 R30, R31, -0x326172a9, RZ ;  /* 0xcd9e8d571f1e7825 */ /* 0x000fc800078e00ff */
[----:B------:R-:W-:Y:S01]  /*0b20*/  IMAD.HI.U32 R35, R40, -0x2daee0ad, RZ ;  /* 0xd2511f5328237827 */ /* 0x000fe200078e00ff */
[----:B------:R-:W-:Y:S02]  /*0b30*/  LOP3.LUT R42, R37, R34, R31, 0x96, !PT ;  /* 0x00000022252a7212 */ /* 0x000fe400078e961f */
[----:B------:R-:W-:Y:S01]  /*0b40*/  MOV R34, R44 ;  /* 0x0000002c00227202 */ /* 0x000fe20000000f00 */
[----:B------:R-:W-:Y:S01]  /*0b50*/  IMAD.MOV.U32 R44, RZ, RZ, R30 ;  /* 0x000000ffff2c7224 */ /* 0x000fe200078e001e */
        /* <DEDUP_REMOVED lines=11> */
.L_x_19:
        /* <DEDUP_REMOVED lines=9> */
.L_x_20:
[----:B------:R-:W-:Y:S01]  /*0ca0*/  IMAD.WIDE.U32 R48, R30, 0x200000, RZ ;  /* 0x002000001e307825 */ /* 0x000fe200078e00ff */
[----:B-1----:R-:W-:-:S03]  /*0cb0*/  ISETP.GE.AND P0, PT, R3, R36, PT ;  /* 0x000000240300720c */ /* 0x002fc60003f06270 */
[----:B------:R-:W-:Y:S01]  /*0cc0*/  HFMA2 R33, -RZ, RZ, 1.15625, 0 ;  /* 0x3ca00000ff217431 */ /* 0x000fe200000001ff */
[----:B------:R-:W-:Y:S01]  /*0cd0*/  BSSY.RECONVERGENT B0, `(.L_x_21) ;  /* 0x000002b000007945 */ /* 0x000fe20003800200 */
[----:B------:R-:W-:Y:S01]  /*0ce0*/  IMAD.MOV.U32 R32, RZ, RZ, 0x0 ;  /* 0x00000000ff207424 */ /* 0x000fe200078e00ff */
[----:B------:R-:W-:-:S04]  /*0cf0*/  LOP3.LUT R48, R48, R31, RZ, 0x3c, !PT ;  /* 0x0000001f30307212 */ /* 0x000fc800078e3cff */
[----:B------:R-:W1:Y:S02]  /*0d00*/  I2F.F64.U64 R30, R48 ;  /* 0x00000030001e7312 */ /* 0x000e640000301800 */
[----:B-1----:R-:W-:Y:S01]  /*0d10*/  DFMA R30, R30, R32, 5.5511151231257827021e-17 ;  /* 0x3c9000001e1e742b */ /* 0x002fe20000000020 */
[----:B------:R-:W-:Y:S10]  /*0d20*/  @P0 BRA `(.L_x_22) ;  /* 0x0000000000940947 */ /* 0x000ff40003800000 */
[----:B0-----:R-:W-:-:S06]  /*0d30*/  IMAD.WIDE R48, R3, 0x2, R26 ;  /* 0x0000000203307825 */ /* 0x001fcc00078e021a */
[----:B------:R0:W2:Y:S01]  /*0d40*/  LDG.E.U16 R49, desc[UR6][R48.64] ;  /* 0x0000000630317981 */ /* 0x0000a2000c1e1500 */
[----:B------:R-:W-:Y:S01]  /*0d50*/  IMAD.WIDE.U32 R34, R34, 0x200000, RZ ;  /* 0x0020000022227825 */ /* 0x000fe200078e00ff */
[----:B------:R-:W-:Y:S01]  /*0d60*/  UMOV UR4, 0xf0000000 ;  /* 0xf000000000047882 */ /* 0x000fe20000000000 */
[----:B------:R-:W-:Y:S01]  /*0d70*/  UMOV UR5, 0x380fffff ;  /* 0x380fffff00057882 */ /* 0x000fe20000000000 */
[----:B------:R-:W-:-:S06]  /*0d80*/  LOP3.LUT R34, R34, R51, RZ, 0x3c, !PT ;  /* 0x0000003322227212 */ /* 0x000fcc00078e3cff */
[----:B------:R-:W1:Y:S02]  /*0d90*/  I2F.F64.U64 R34, R34 ;  /* 0x0000002200227312 */ /* 0x000e640000301800 */
[----:B-1----:R-:W-:-:S06]  /*0da0*/  DFMA R50, R34, R32, 5.5511151231257827021e-17 ;  /* 0x3c9000002232742b */ /* 0x002fcc0000000020 */
[----:B------:R-:W1:Y:S02]  /*0db0*/  F2F.F32.F64 R52, R50 ;  /* 0x0000003200347310 */ /* 0x000e640000301000 */
[----:B------:R-:W-:-:S14]  /*0dc0*/  DSETP.GEU.AND P0, PT, |R50|, UR4, PT ;  /* 0x0000000432007e2a */ /* 0x000fdc000bf0e200 */
[----:B-1----:R-:W-:-:S06]  /*0dd0*/  @!P0 FMUL R52, R52, 1.175494350822287508e-38 ;  /* 0x0080000034348820 */ /* 0x002fcc0000400000 */
[----:B------:R-:W1:Y:S02]  /*0de0*/  F2F.BF16.F32 R52, R52 ;  /* 0x0000003400347304 */ /* 0x000e640000202000 */
[----:B-1----:R-:W-:-:S04]  /*0df0*/  IMAD.U32 R32, R52, 0x10000, RZ ;  /* 0x0001000034207824 */ /* 0x002fc800078e00ff */
[----:B0-----:R-:W-:-:S04]  /*0e00*/  FMUL.FTZ R48, R32, 1 ;  /* 0x3f80000020307820 */ /* 0x001fc80000410000 */
        /* <DEDUP_REMOVED lines=8> */
[----:B------:R-:W0:Y:S02]  /*0e90*/  F2F.BF16.F32 R53, R53 ;  /* 0x0000003500357304 */ /* 0x000e240000202000 */
[----:B0-----:R-:W-:-:S04]  /*0ea0*/  IMAD.U32 R32, R53, 0x10000, RZ ;  /* 0x0001000035207824 */ /* 0x001fc800078e00ff */
[----:B------:R-:W-:Y:S01]  /*0eb0*/  FMUL.FTZ R32, R35, R32 ;  /* 0x0000002023207220 */ /* 0x000fe20000410000 */
[----:B---3--:R-:W-:-:S04]  /*0ec0*/  IMAD.WIDE R34, R3, 0x2, R22 ;  /* 0x0000000203227825 */ /* 0x008fc800078e0216 */
[----:B------:R-:W-:-:S04]  /*0ed0*/  F2FP.BF16.F32.PACK_AB R32, RZ, R32 ;  /* 0x00000020ff20723e */ /* 0x000fc800000010ff */
[----:B------:R-:W-:Y:S01]  /*0ee0*/  PRMT R48, R32, 0x7610, R48 ;  /* 0x0000761020307816 */ /* 0x000fe20000000030 */
[----:B----4-:R-:W-:-:S04]  /*0ef0*/  IMAD.WIDE R32, R3, 0x2, R24 ;  /* 0x0000000203207825 */ /* 0x010fc800078e0218 */
[----:B------:R1:W-:Y:S04]  /*0f00*/  STG.E.U16 desc[UR6][R34.64], R48 ;  /* 0x0000003022007986 */ /* 0x0003e8000c101506 */
[----:B------:R1:W-:Y:S01]  /*0f10*/  STG.E.U16 desc[UR6][R32.64], R53 ;  /* 0x0000003520007986 */ /* 0x0003e2000c101506 */
[----:B------:R-:W-:Y:S05]  /*0f20*/  BRA `(.L_x_22) ;  /* 0x0000000000147947 */ /* 0x000fea0003800000 */
.L_x_23:
[----:B---3--:R-:W-:Y:S01]  /*0f30*/  IMAD.WIDE R32, R3, 0x2, R22 ;  /* 0x0000000203207825 */ /* 0x008fe200078e0216 */
[----:B------:R-:W-:-:S03]  /*0f40*/  MOV R48, 0x3f80 ;  /* 0x00003f8000307802 */ /* 0x000fc60000000f00 */
[----:B----4-:R-:W-:Y:S01]  /*0f50*/  IMAD.WIDE R34, R3, 0x2, R24 ;  /* 0x0000000203227825 */ /* 0x010fe200078e0218 */
[----:B------:R2:W-:Y:S04]  /*0f60*/  STG.E.U16 desc[UR6][R32.64], R49 ;  /* 0x0000003120007986 */ /* 0x0005e8000c101506 */
[----:B------:R2:W-:Y:S02]  /*0f70*/  STG.E.U16 desc[UR6][R34.64], R48 ;  /* 0x0000003022007986 */ /* 0x0005e4000c101506 */
.L_x_22:
[----:B------:R-:W-:Y:S05]  /*0f80*/  BSYNC.RECONVERGENT B0 ;  /* 0x0000000000007941 */ /* 0x000fea0003800200 */
.L_x_21:
[----:B------:R-:W-:-:S05]  /*0f90*/  IMAD.IADD R3, R0, 0x1, R3 ;  /* 0x0000000100037824 */ /* 0x000fca00078e0203 */
[----:B------:R-:W-:-:S13]  /*0fa0*/  ISETP.GE.AND P0, PT, R3, R36, PT ;  /* 0x000000240300720c */ /* 0x000fda0003f06270 */
[----:B------:R-:W-:Y:S05]  /*0fb0*/  @P0 BRA `(.L_x_24) ;  /* 0x0000000000840947 */ /* 0x000fea0003800000 */
[----:B012---:R-:W-:-:S05]  /*0fc0*/  IMAD.WIDE R32, R3, 0x2, R26 ;  /* 0x0000000203207825 */ /* 0x007fca00078e021a */
[----:B------:R-:W2:Y:S01]  /*0fd0*/  LDG.E.U16 R49, desc[UR6][R32.64] ;  /* 0x0000000620317981 */ /* 0x000ea2000c1e1500 */
[----:B------:R-:W-:Y:S01]  /*0fe0*/  UMOV UR4, 0xf0000000 ;  /* 0xf000000000047882 */ /* 0x000fe20000000000 */
[----:B------:R-:W-:Y:S01]  /*0ff0*/  UMOV UR5, 0x380fffff ;  /* 0x380fffff00057882 */ /* 0x000fe20000000000 */
[----:B------:R-:W0:Y:S01]  /*1000*/  F2F.F32.F64 R48, R30 ;  /* 0x0000001e00307310 */ /* 0x000e220000301000 */
[----:B------:R-:W-:-:S14]  /*1010*/  DSETP.GEU.AND P0, PT, |R30|, UR4, PT ;  /* 0x000000041e007e2a */ /* 0x000fdc000bf0e200 */
[----:B0-----:R-:W-:-:S06]  /*1020*/  @!P0 FMUL R48, R48, 1.175494350822287508e-38 ;  /* 0x0080000030308820 */ /* 0x001fcc0000400000 */
        /* <DEDUP_REMOVED lines=21> */
.L_x_25:
[----:B---3--:R-:W-:-:S04]  /*1180*/  IMAD.WIDE R32, R3, 0x2, R22 ;  /* 0x0000000203207825 */ /* 0x008fc800078e0216 */
[----:B------:R-:W-:Y:S01]  /*1190*/  IMAD.MOV.U32 R34, RZ, RZ, 0x3f80 ;  /* 0x00003f80ff227424 */ /* 0x000fe200078e00ff */
[----:B------:R0:W-:Y:S01]  /*11a0*/  STG.E.U16 desc[UR6][R32.64], R49 ;  /* 0x0000003120007986 */ /* 0x0001e2000c101506 */
[----:B----4-:R-:W-:-:S05]  /*11b0*/  IMAD.WIDE R30, R3, 0x2, R24 ;  /* 0x00000002031e7825 */ /* 0x010fca00078e0218 */
[----:B------:R0:W-:Y:S02]  /*11c0*/  STG.E.U16 desc[UR6][R30.64], R34 ;  /* 0x000000221e007986 */ /* 0x0001e4000c101506 */
.L_x_24:
[----:B------:R-:W-:Y:S01]  /*11d0*/  IADD3 R3, PT, PT, R0, R3, RZ ;  /* 0x0000000300037210 */ /* 0x000fe20007ffe0ff */
[----:B------:R-:W-:Y:S05]  /*11e0*/  WARPSYNC.ALL ;  /* 0x0000000000007948 */ /* 0x000fea0003800000 */
[----:B------:R-:W-:Y:S01]  /*11f0*/  BAR.SYNC.DEFER_BLOCKING 0x0 ;  /* 0x0000000000007b1d */ /* 0x000fe20000010000 */
[----:B------:R-:W-:-:S13]  /*1200*/  ISETP.GE.AND P0, PT, R3, R16, PT ;  /* 0x000000100300720c */ /* 0x000fda0003f06270 */
[----:B------:R-:W-:Y:S05]  /*1210*/  @!P0 BRA `(.L_x_26) ;  /* 0xfffffff400688947 */ /* 0x000fea000383ffff */
[----:B------:R-:W-:Y:S05]  /*1220*/  EXIT ;  /* 0x000000000000794d */ /* 0x000fea0003800000 */
.L_x_27:
        /* <DEDUP_REMOVED lines=13> */
.L_x_107:


//--------------------- .text._ZN2at6native28rrelu_with_noise_cuda_kernelIN3c104HalfELi4EZNS0_28_rrelu_with_noise_cuda_trainIS3_EEvRNS_6TensorERKS5_S6_RKNS2_6ScalarESB_St8optionalINS_9GeneratorEEEUlP24curandStatePhilox4_32_10E0_EEviNS_15PhiloxCudaStateEPT_PKSJ_SK_ddRKT1_ --------------------------
	.section	.text._ZN2at6native28rrelu_with_noise_cuda_kernelIN3c104HalfELi4EZNS0_28_rrelu_with_noise_cuda_trainIS3_EEvRNS_6TensorERKS5_S6_RKNS2_6ScalarESB_St8optionalINS_9GeneratorEEEUlP24curandStatePhilox4_32_10E0_EEviNS_15PhiloxCudaStateEPT_PKSJ_SK_ddRKT1_,"ax",@progbits
	.align	128
        .global         _ZN2at6native28rrelu_with_noise_cuda_kernelIN3c104HalfELi4EZNS0_28_rrelu_with_noise_cuda_trainIS3_EEvRNS_6TensorERKS5_S6_RKNS2_6ScalarESB_St8optionalINS_9GeneratorEEEUlP24curandStatePhilox4_32_10E0_EEviNS_15PhiloxCudaStateEPT_PKSJ_SK_ddRKT1_
        .type           _ZN2at6native28rrelu_with_noise_cuda_kernelIN3c104HalfELi4EZNS0_28_rrelu_with_noise_cuda_trainIS3_EEvRNS_6TensorERKS5_S6_RKNS2_6ScalarESB_St8optionalINS_9GeneratorEEEUlP24curandStatePhilox4_32_10E0_EEviNS_15PhiloxCudaStateEPT_PKSJ_SK_ddRKT1_,@function
        .size           _ZN2at6native28rrelu_with_noise_cuda_kernelIN3c104HalfELi4EZNS0_28_rrelu_with_noise_cuda_trainIS3_EEvRNS_6TensorERKS5_S6_RKNS2_6ScalarESB_St8optionalINS_9GeneratorEEEUlP24curandStatePhilox4_32_10E0_EEviNS_15PhiloxCudaStateEPT_PKSJ_SK_ddRKT1_,(.L_x_108 - _ZN2at6native28rrelu_with_noise_cuda_kernelIN3c104HalfELi4EZNS0_28_rrelu_with_noise_cuda_trainIS3_EEvRNS_6TensorERKS5_S6_RKNS2_6ScalarESB_St8optionalINS_9GeneratorEEEUlP24curandStatePhilox4_32_10E0_EEviNS_15PhiloxCudaStateEPT_PKSJ_SK_ddRKT1_)
        .other          _ZN2at6native28rrelu_with_noise_cuda_kernelIN3c104HalfELi4EZNS0_28_rrelu_with_noise_cuda_trainIS3_EEvRNS_6TensorERKS5_S6_RKNS2_6ScalarESB_St8optionalINS_9GeneratorEEEUlP24curandStatePhilox4_32_10E0_EEviNS_15PhiloxCudaStateEPT_PKSJ_SK_ddRKT1_,@"STO_CUDA_ENTRY STV_DEFAULT"
_ZN2at6native28rrelu_with_noise_cuda_kernelIN3c104HalfELi4EZNS0_28_rrelu_with_noise_cuda_trainIS3_EEvRNS_6TensorERKS5_S6_RKNS2_6ScalarESB_St8optionalINS_9GeneratorEEEUlP24curandStatePhilox4_32_10E0_EEviNS_15PhiloxCudaStateEPT_PKSJ_SK_ddRKT1_:
.text._ZN2at6native28rrelu_with_noise_cuda_kernelIN3c104HalfELi4EZNS0_28_rrelu_with_noise_cuda_trainIS3_EEvRNS_6TensorERKS5_S6_RKNS2_6ScalarESB_St8optionalINS_9GeneratorEEEUlP24curandStatePhilox4_32_10E0_EEviNS_15PhiloxCudaStateEPT_PKSJ_SK_ddRKT1_:
        /* <DEDUP_REMOVED lines=124> */
.L_x_43:
        /* <DEDUP_REMOVED lines=13> */
.L_x_29:
[----:B------:R-:W-:Y:S05]  /*0890*/  BSYNC.RECONVERGENT B0 ;  /* 0x0000000000007941 */ /* 0x000fea0003800200 */
.L_x_28:
        /* <DEDUP_REMOVED lines=40> */
[----:B------:R-:W-:Y:S01]  /*0b20*/  LOP3.LUT R40, R35, R32, R31, 0x96, !PT ;  /* 0x0000002023287212 */ /* 0x000fe200078e961f */
[----:B------:R-:W-:Y:S01]  /*0b30*/  IMAD.MOV.U32 R32, RZ, RZ, R45 ;  /* 0x000000ffff207224 */ /* 0x000fe200078e002d */
[----:B------:R-:W-:Y:S02]  /*0b40*/  MOV R31, R42 ;  /* 0x0000002a001f7202 */ /* 0x000fe40000000f00 */
[----:B------:R-:W-:Y:S02]  /*0b50*/  MOV R42, R30 ;  /* 0x0000001e002a7202 */ /* 0x000fe40000000f00 */
[----:B------:R-:W-:Y:S01]  /*0b60*/  LOP3.LUT R45, R41, R46, R48, 0x96, !PT ;  /* 0x0000002e292d7212 */ /* 0x000fe200078e9630 */
[----:B------:R-:W-:Y:S06]  /*0b70*/  @P0 BRA `(.L_x_30) ;  /* 0x0000000000240947 */ /* 0x000fec0003800000 */
[----:B------:R-:W-:Y:S02]  /*0b80*/  ISETP.NE.AND P0, PT, R43, RZ, PT ;  /* 0x000000ff2b00720c */ /* 0x000fe40003f05270 */
[----:B------:R-:W-:Y:S02]  /*0b90*/  MOV R30, R32 ;  /* 0x00000020001e7202 */ /* 0x000fe40000000f00 */
[----:B------:R-:W-:-:S09]  /*0ba0*/  MOV R46, R47 ;  /* 0x0000002f002e7202 */ /* 0x000fd20000000f00 */
[----:B------:R-:W-:Y:S05]  /*0bb0*/  @!P0 BRA `(.L_x_31) ;  /* 0x0000000000388947 */ /* 0x000fea0003800000 */
[----:B------:R-:W-:Y:S01]  /*0bc0*/  IMAD.MOV.U32 R33, RZ, RZ, R31 ;  /* 0x000000ffff217224 */ /* 0x000fe200078e001f */
[----:B------:R-:W-:Y:S01]  /*0bd0*/  MOV R30, R47 ;  /* 0x0000002f001e7202 */ /* 0x000fe20000000f00 */
[----:B------:R-:W-:Y:S01]  /*0be0*/  IMAD.MOV.U32 R31, RZ, RZ, R32 ;  /* 0x000000ffff1f7224 */ /* 0x000fe200078e0020 */
[----:B------:R-:W-:Y:S01]  /*0bf0*/  MOV R46, R40 ;  /* 0x00000028002e7202 */ /* 0x000fe20000000f00 */
[----:B------:R-:W-:Y:S06]  /*0c00*/  BRA `(.L_x_31) ;  /* 0x0000000000247947 */ /* 0x000fec0003800000 */
.L_x_30:
[----:B------:R-:W-:Y:S01]  /*0c10*/  ISETP.NE.AND P0, PT, R43, 0x3, PT ;  /* 0x000000032b00780c */ /* 0x000fe20003f05270 */
[----:B------:R-:W-:Y:S01]  /*0c20*/  IMAD.MOV.U32 R30, RZ, RZ, R42 ;  /* 0x000000ffff1e7224 */ /* 0x000fe200078e002a */
[----:B------:R-:W-:Y:S02]  /*0c30*/  MOV R33, R47 ;  /* 0x0000002f00217202 */ /* 0x000fe40000000f00 */
[----:B------:R-:W-:Y:S02]  /*0c40*/  MOV R31, R40 ;  /* 0x00000028001f7202 */ /* 0x000fe40000000f00 */
[----:B------:R-:W-:-:S07]  /*0c50*/  MOV R46, R45 ;  /* 0x0000002d002e7202 */ /* 0x000fce0000000f00 */
[----:B------:R-:W-:Y:S01]  /*0c60*/  @P0 MOV R33, R32 ;  /* 0x0000002000210202 */ /* 0x000fe20000000f00 */
[----:B------:R-:W-:Y:S01]  /*0c70*/  @P0 IMAD.MOV.U32 R31, RZ, RZ, R47 ;  /* 0x000000ffff1f0224 */ /* 0x000fe200078e002f */
[----:B------:R-:W-:Y:S02]  /*0c80*/  @P0 MOV R30, R40 ;  /* 0x00000028001e0202 */ /* 0x000fe40000000f00 */
[----:B------:R-:W-:-:S07]  /*0c90*/  @P0 MOV R46, R42 ;  /* 0x0000002a002e0202 */ /* 0x000fce0000000f00 */
.L_x_31:
        /* <DEDUP_REMOVED lines=15> */
[----:B------:R-:W-:-:S05]  /*0d90*/  FFMA.FTZ R33, R33, R32, 1.1641532182693481445e-10 ;  /* 0x2f00000021217423 */ /* 0x000fca0000010020 */
[----:B------:R-:W-:-:S05]  /*0da0*/  F2FP.F16.F32.PACK_AB R33, RZ, R33 ;  /* 0x00000021ff21723e */ /* 0x000fca00000000ff */
[----:B------:R-:W-:-:S05]  /*0db0*/  HADD2.F32 R33, -RZ, R33.H0_H0 ;  /* 0x20000021ff217230 */ /* 0x000fca0000004100 */
[----:B------:R-:W-:-:S04]  /*0dc0*/  FMUL.FTZ R50, R33, 1 ;  /* 0x3f80000021327820 */ /* 0x000fc80000410000 */
[----:B------:R-:W0:Y:S02]  /*0dd0*/  F2F.F64.F32 R32, R50 ;  /* 0x0000003200207310 */ /* 0x000e240000201800 */
[----:B0-----:R-:W-:-:S06]  /*0de0*/  DFMA R32, R32, R28, UR8 ;  /* 0x0000000820207e2b */ /* 0x001fcc000800001c */
[----:B------:R-:W0:Y:S02]  /*0df0*/  F2F.F32.F64 R51, R32 ;  /* 0x0000002000337310 */ /* 0x000e240000301000 */
[----:B------:R-:W-:-:S14]  /*0e00*/  DSETP.GEU.AND P1, PT, |R32|, UR4, PT ;  /* 0x0000000420007e2a */ /* 0x000fdc000bf2e200 */
[----:B0-----:R-:W-:Y:S01]  /*0e10*/  @!P1 FMUL R51, R51, 1.175494350822287508e-38 ;  /* 0x0080000033339820 */ /* 0x001fe20000400000 */
[----:B--2---:R-:W-:-:S05]  /*0e20*/  HADD2.F32 R31, -RZ, R49.H0_H0 ;  /* 0x20000031ff1f7230 */ /* 0x004fca0000004100 */
[----:B------:R-:W-:-:S13]  /*0e30*/  FSETP.GTU.FTZ.AND P0, PT, R31, RZ, PT ;  /* 0x000000ff1f00720b */ /* 0x000fda0003f1c000 */
[----:B------:R-:W-:Y:S05]  /*0e40*/  @P0 BRA `(.L_x_34) ;  /* 0x0000000000240947 */ /* 0x000fea0003800000 */
[----:B------:R-:W-:Y:S01]  /*0e50*/  F2FP.F16.F32.PACK_AB R49, RZ, R51 ;  /* 0x00000033ff31723e */ /* 0x000fe200000000ff */
[----:B----4-:R-:W-:-:S04]  /*0e60*/  IMAD.WIDE R32, R3, 0x2, R24 ;  /* 0x0000000203207825 */ /* 0x010fc800078e0218 */
[----:B------:R-:W-:-:S05]  /*0e70*/  HADD2.F32 R30, -RZ, R49.H0_H0 ;  /* 0x20000031ff1e7230 */ /* 0x000fca0000004100 */
[----:B------:R-:W-:-:S05]  /*0e80*/  FMUL.FTZ R30, R31, R30 ;  /* 0x0000001e1f1e7220 */ /* 0x000fca0000410000 */
[----:B------:R-:W-:Y:S01]  /*0e90*/  F2FP.F16.F32.PACK_AB R50, RZ, R30 ;  /* 0x0000001eff32723e */ /* 0x000fe200000000ff */
[----:B---3--:R-:W-:-:S05]  /*0ea0*/  IMAD.WIDE R30, R3, 0x2, R22 ;  /* 0x00000002031e7825 */ /* 0x008fca00078e0216 */
[----:B------:R1:W-:Y:S04]  /*0eb0*/  STG.E.U16 desc[UR6][R30.64], R50 ;  /* 0x000000321e007986 */ /* 0x0003e8000c101506 */
[----:B------:R1:W-:Y:S01]  /*0ec0*/  STG.E.U16 desc[UR6][R32.64], R49 ;  /* 0x0000003120007986 */ /* 0x0003e2000c101506 */
[----:B------:R-:W-:Y:S05]  /*0ed0*/  BRA `(.L_x_33) ;  /* 0x0000000000147947 */ /* 0x000fea0003800000 */
.L_x_34:
[----:B---3--:R-:W-:Y:S01]  /*0ee0*/  IMAD.WIDE R30, R3, 0x2, R22 ;  /* 0x00000002031e7825 */ /* 0x008fe200078e0216 */
[----:B------:R-:W-:-:S03]  /*0ef0*/  MOV R50, 0x3c00 ;  /* 0x00003c0000327802 */ /* 0x000fc60000000f00 */
[----:B----4-:R-:W-:Y:S01]  /*0f00*/  IMAD.WIDE R32, R3, 0x2, R24 ;  /* 0x0000000203207825 */ /* 0x010fe200078e0218 */
[----:B------:R2:W-:Y:S04]  /*0f10*/  STG.E.U16 desc[UR6][R30.64], R49 ;  /* 0x000000311e007986 */ /* 0x0005e8000c101506 */
[----:B------:R2:W-:Y:S02]  /*0f20*/  STG.E.U16 desc[UR6][R32.64], R50 ;  /* 0x0000003220007986 */ /* 0x0005e4000c101506 */
.L_x_33:
[----:B------:R-:W-:Y:S05]  /*0f30*/  BSYNC.RECONVERGENT B0 ;  /* 0x0000000000007941 */ /* 0x000fea0003800200 */
.L_x_32:
[----:B------:R-:W-:Y:S01]  /*0f40*/  IADD3 R3, PT, PT, R0, R3, RZ ;  /* 0x0000000300037210 */ /* 0x000fe20007ffe0ff */
[----:B------:R-:W-:Y:S03]  /*0f50*/  BSSY.RECONVERGENT B0, `(.L_x_35) ;  /* 0x0000020000007945 */ /* 0x000fe60003800200 */
[----:B------:R-:W-:-:S13]  /*0f60*/  ISETP.GE.AND P0, PT, R3, R34, PT ;  /* 0x000000220300720c */ /* 0x000fda0003f06270 */
[----:B------:R-:W-:Y:S05]  /*0f70*/  @P0 BRA `(.L_x_36) ;  /* 0x0000000000740947 */ /* 0x000fea0003800000 */
[----:B012---:R-:W-:-:S05]  /*0f80*/  IMAD.WIDE R30, R3, 0x2, R26 ;  /* 0x00000002031e7825 */ /* 0x007fca00078e021a */
[----:B------:R-:W2:Y:S01]  /*0f90*/  LDG.E.U16 R49, desc[UR6][R30.64] ;  /* 0x000000061e317981 */ /* 0x000ea2000c1e1500 */
[----:B------:R-:W-:Y:S01]  /*0fa0*/  F2FP.F16.F32.PACK_AB R46, RZ, R46 ;  /* 0x0000002eff2e723e */ /* 0x000fe200000000ff */
[----:B------:R-:W-:Y:S01]  /*0fb0*/  UMOV UR4, 0xf0000000 ;  /* 0xf000000000047882 */ /* 0x000fe20000000000 */
[----:B------:R-:W-:-:S03]  /*0fc0*/  UMOV UR5, 0x380fffff ;  /* 0x380fffff00057882 */ /* 0x000fc60000000000 */
        /* <DEDUP_REMOVED lines=11> */
[----:B---3--:R-:W-:-:S04]  /*1080*/  IMAD.WIDE R32, R3, 0x2, R22 ;  /* 0x0000000203207825 */ /* 0x008fc800078e0216 */
[----:B------:R-:W-:-:S05]  /*1090*/  HADD2.F32 R30, -RZ, R50.H0_H0 ;  /* 0x20000032ff1e7230 */ /* 0x000fca0000004100 */
[----:B------:R-:W-:-:S05]  /*10a0*/  FMUL.FTZ R30, R51, R30 ;  /* 0x0000001e331e7220 */ /* 0x000fca0000410000 */
[----:B------:R-:W-:Y:S01]  /*10b0*/  F2FP.F16.F32.PACK_AB R46, RZ, R30 ;  /* 0x0000001eff2e723e */ /* 0x000fe200000000ff */
[----:B----4-:R-:W-:-:S04]  /*10c0*/  IMAD.WIDE R30, R3, 0x2, R24 ;  /* 0x00000002031e7825 */ /* 0x010fc800078e0218 */
[----:B------:R0:W-:Y:S04]  /*10d0*/  STG.E.U16 desc[UR6][R32.64], R46 ;  /* 0x0000002e20007986 */ /* 0x0001e8000c101506 */
[----:B------:R0:W-:Y:S01]  /*10e0*/  STG.E.U16 desc[UR6][R30.64], R50 ;  /* 0x000000321e007986 */ /* 0x0001e2000c101506 */
[----:B------:R-:W-:Y:S05]  /*10f0*/  BRA `(.L_x_36) ;  /* 0x0000000000147947 */ /* 0x000fea0003800000 */
.L_x_37:
[----:B---3--:R-:W-:-:S04]  /*1100*/  IMAD.WIDE R32, R3, 0x2, R22 ;  /* 0x0000000203207825 */ /* 0x008fc800078e0216 */
[----:B------:R-:W-:Y:S01]  /*1110*/  IMAD.MOV.U32 R46, RZ, RZ, 0x3c00 ;  /* 0x00003c00ff2e7424 */ /* 0x000fe200078e00ff */
[----:B------:R0:W-:Y:S01]  /*1120*/  STG.E.U16 desc[UR6][R32.64], R49 ;  /* 0x0000003120007986 */ /* 0x0001e2000c101506 */
[----:B----4-:R-:W-:-:S05]  /*1130*/  IMAD.WIDE R30, R3, 0x2, R24 ;  /* 0x00000002031e7825 */ /* 0x010fca00078e0218 */
[----:B------:R0:W-:Y:S02]  /*1140*/  STG.E.U16 desc[UR6][R30.64], R46 ;  /* 0x0000002e1e007986 */ /* 0x0001e4000c101506 */
.L_x_36:
[----:B------:R-:W-:Y:S05]  /*1150*/  BSYNC.RECONVERGENT B0 ;  /* 0x0000000000007941 */ /* 0x000fea0003800200 */
.L_x_35:
        /* <DEDUP_REMOVED lines=28> */
.L_x_40:
[----:B---3--:R-:W-:Y:S01]  /*1320*/  IMAD.WIDE R32, R3, 0x2, R22 ;  /* 0x0000000203207825 */ /* 0x008fe200078e0216 */
[----:B------:R-:W-:-:S03]  /*1330*/  MOV R46, 0x3c00 ;  /* 0x00003c00002e7802 */ /* 0x000fc60000000f00 */
[----:B----4-:R-:W-:Y:S01]  /*1340*/  IMAD.WIDE R30, R3, 0x2, R24 ;  /* 0x00000002031e7825 */ /* 0x010fe200078e0218 */
[----:B------:R0:W-:Y:S04]  /*1350*/  STG.E.U16 desc[UR6][R32.64], R49 ;  /* 0x0000003120007986 */ /* 0x0001e8000c101506 */
[----:B------:R0:W-:Y:S02]  /*1360*/  STG.E.U16 desc[UR6][R30.64], R46 ;  /* 0x0000002e1e007986 */ /* 0x0001e4000c101506 */
.L_x_39:
[----:B------:R-:W-:Y:S05]  /*1370*/  BSYNC.RECONVERGENT B0 ;  /* 0x0000000000007941 */ /* 0x000fea0003800200 */
.L_x_38:
[----:B------:R-:W-:-:S05]  /*1380*/  IMAD.IADD R3, R0, 0x1, R3 ;  /* 0x0000000100037824 */ /* 0x000fca00078e0203 */
        /* <DEDUP_REMOVED lines=26> */
.L_x_42:
[----:B---3--:R-:W-:Y:S01]  /*1530*/  IMAD.WIDE R32, R3, 0x2, R22 ;  /* 0x0000000203207825 */ /* 0x008fe200078e0216 */
[----:B------:R-:W-:-:S03]  /*1540*/  MOV R46, 0x3c00 ;  /* 0x00003c00002e7802 */ /* 0x000fc60000000f00 */
[----:B----4-:R-:W-:Y:S01]  /*1550*/  IMAD.WIDE R30, R3, 0x2, R24 ;  /* 0x00000002031e7825 */ /* 0x010fe200078e0218 */
[----:B------:R0:W-:Y:S04]  /*1560*/  STG.E.U16 desc[UR6][R32.64], R47 ;  /* 0x0000002f20007986 */ /* 0x0001e8000c101506 */
[----:B------:R0:W-:Y:S02]  /*1570*/  STG.E.U16 desc[UR6][R30.64], R46 ;  /* 0x0000002e1e007986 */ /* 0x0001e4000c101506 */
.L_x_41:
[----:B------:R-:W-:Y:S01]  /*1580*/  IADD3 R3, PT, PT, R0, R3, RZ ;  /* 0x0000000300037210 */ /* 0x000fe20007ffe0ff */
[----:B------:R-:W-:Y:S05]  /*1590*/  WARPSYNC.ALL ;  /* 0x0000000000007948 */ /* 0x000fea0003800000 */
[----:B------:R-:W-:Y:S01]  /*15a0*/  BAR.SYNC.DEFER_BLOCKING 0x0 ;  /* 0x0000000000007b1d */ /* 0x000fe20000010000 */
[----:B------:R-:W-:-:S13]  /*15b0*/  ISETP.GE.AND P0, PT, R3, R16, PT ;  /* 0x000000100300720c */ /* 0x000fda0003f06270 */
[----:B------:R-:W-:Y:S05]  /*15c0*/  @!P0 BRA `(.L_x_43) ;  /* 0xfffffff0007c8947 */ /* 0x000fea000383ffff */
[----:B------:R-:W-:Y:S05]  /*15d0*/  EXIT ;  /* 0x000000000000794d */ /* 0x000fea0003800000 */
.L_x_44:
        /* <DEDUP_REMOVED lines=10> */
.L_x_108:


//--------------------- .text._ZN2at6native28rrelu_with_noise_cuda_kernelIN3c104HalfELi2EZNS0_28_rrelu_with_noise_cuda_trainIS3_EEvRNS_6TensorERKS5_S6_RKNS2_6ScalarESB_St8optionalINS_9GeneratorEEEUlP24curandStatePhilox4_32_10E_EEviNS_15PhiloxCudaStateEPT_PKSJ_SK_ddRKT1_ --------------------------
	.section	.text._ZN2at6native28rrelu_with_noise_cuda_kernelIN3c104HalfELi2EZNS0_28_rrelu_with_noise_cuda_trainIS3_EEvRNS_6TensorERKS5_S6_RKNS2_6ScalarESB_St8optionalINS_9GeneratorEEEUlP24curandStatePhilox4_32_10E_EEviNS_15PhiloxCudaStateEPT_PKSJ_SK_ddRKT1_,"ax",@progbits
	.align	128
        .global         _ZN2at6native28rrelu_with_noise_cuda_kernelIN3c104HalfELi2EZNS0_28_rrelu_with_noise_cuda_trainIS3_EEvRNS_6TensorERKS5_S6_RKNS2_6ScalarESB_St8optionalINS_9GeneratorEEEUlP24curandStatePhilox4_32_10E_EEviNS_15PhiloxCudaStateEPT_PKSJ_SK_ddRKT1_
        .type           _ZN2at6native28rrelu_with_noise_cuda_kernelIN3c104HalfELi2EZNS0_28_rrelu_with_noise_cuda_trainIS3_EEvRNS_6TensorERKS5_S6_RKNS2_6ScalarESB_St8optionalINS_9GeneratorEEEUlP24curandStatePhilox4_32_10E_EEviNS_15PhiloxCudaStateEPT_PKSJ_SK_ddRKT1_,@function
        .size           _ZN2at6native28rrelu_with_noise_cuda_kernelIN3c104HalfELi2EZNS0_28_rrelu_with_noise_cuda_trainIS3_EEvRNS_6TensorERKS5_S6_RKNS2_6ScalarESB_St8optionalINS_9GeneratorEEEUlP24curandStatePhilox4_32_10E_EEviNS_15PhiloxCudaStateEPT_PKSJ_SK_ddRKT1_,(.L_x_109 - _ZN2at6native28rrelu_with_noise_cuda_kernelIN3c104HalfELi2EZNS0_28_rrelu_with_noise_cuda_trainIS3_EEvRNS_6TensorERKS5_S6_RKNS2_6ScalarESB_St8optionalINS_9GeneratorEEEUlP24curandStatePhilox4_32_10E_EEviNS_15PhiloxCudaStateEPT_PKSJ_SK_ddRKT1_)
        .other          _ZN2at6native28rrelu_with_noise_cuda_kernelIN3c104HalfELi2EZNS0_28_rrelu_with_noise_cuda_trainIS3_EEvRNS_6TensorERKS5_S6_RKNS2_6ScalarESB_St8optionalINS_9GeneratorEEEUlP24curandStatePhilox4_32_10E_EEviNS_15PhiloxCudaStateEPT_PKSJ_SK_ddRKT1_,@"STO_CUDA_ENTRY STV_DEFAULT"
_ZN2at6native28rrelu_with_noise_cuda_kernelIN3c104HalfELi2EZNS0_28_rrelu_with_noise_cuda_trainIS3_EEvRNS_6TensorERKS5_S6_RKNS2_6ScalarESB_St8optionalINS_9GeneratorEEEUlP24curandStatePhilox4_32_10E_EEviNS_15PhiloxCudaStateEPT_PKSJ_SK_ddRKT1_:
.text._ZN2at6native28rrelu_with_noise_cuda_kernelIN3c104HalfELi2EZNS0_28_rrelu_with_noise_cuda_trainIS3_EEvRNS_6TensorERKS5_S6_RKNS2_6ScalarESB_St8optionalINS_9GeneratorEEEUlP24curandStatePhilox4_32_10E_EEviNS_15PhiloxCudaStateEPT_PKSJ_SK_ddRKT1_:
        /* <DEDUP_REMOVED lines=13> */
[----:B----4-:R-:W-:Y:S01]  /*00d0*/  IMAD.U32 R20, RZ, RZ, UR4 ;  /* 0x00000004ff147e24 */ /* 0x010fe2000f8e00ff */
[----:B------:R-:W-:-:S06]  /*00e0*/  MOV R21, UR5 ;  /* 0x0000000500157c02 */ /* 0x000fcc0008000f00 */
[----:B------:R-:W4:Y:S01]  /*00f0*/  @P0 LDG.E.64 R20, desc[UR6][R20.64] ;  /* 0x0000000614140981 */ /* 0x000f22000c1e1b00 */
[----:B------:R-:W2:Y:S01]  /*0100*/  LDCU UR4, c[0x0][0x370] ;  /* 0x00006e00ff0477ac */ /* 0x000ea20008000800 */
[----:B---3--:R-:W-:-:S04]  /*0110*/  IADD3 R17, PT, PT, R17, -0x1, RZ ;  /* 0xffffffff11117810 */ /* 0x008fc80007ffe0ff */
[----:B------:R-:W-:Y:S01]  /*0120*/  IABS R22, R17 ;  /* 0x0000001100167213 */ /* 0x000fe20000000000 */
[----:B--2---:R-:W-:Y:S01]  /*0130*/  IMAD R0, R3, UR4, RZ ;  /* 0x0000000403007c24 */ /* 0x004fe2000f8e02ff */
[----:B------:R-:W0:Y:S03]  /*0140*/  S2UR UR4, SR_CTAID.X ;  /* 0x00000000000479c3 */ /* 0x000e260000002500 */
[----:B------:R-:W-:-:S05]  /*0150*/  IMAD.SHL.U32 R18, R0, 0x2, RZ ;  /* 0x0000000200127824 */ /* 0x000fca00078e00ff */
[----:B------:R-:W-:-:S04]  /*0160*/  IABS R16, R18 ;  /* 0x0000001200107213 */ /* 0x000fc80000000000 */
[----:B------:R-:W1:Y:S01]  /*0170*/  I2F.RP R2, R16 ;  /* 0x0000001000027306 */ /* 0x000e620000209400 */
[----:B0-----:R-:W-:-:S07]  /*0180*/  IMAD R3, R3, UR4, R6 ;  /* 0x0000000403037c24 */ /* 0x001fce000f8e0206 */
[----:B-1----:R-:W0:Y:S01]  /*0190*/  MUFU.RCP R2, R2 ;  /* 0x0000000200027308 */ /* 0x002e220000001000 */
[----:B------:R-:W-:Y:S02]  /*01a0*/  SHF.R.S32.HI R39, RZ, 0x1f, R3 ;  /* 0x0000001fff277819 */ /* 0x000fe40000011403 */
[----:B0-----:R-:W-:-:S05]  /*01b0*/  IADD3 R8, PT, PT, R2, 0xffffffe, RZ ;  /* 0x0ffffffe02087810 */ /* 0x001fca0007ffe0ff */
        /* <DEDUP_REMOVED lines=12> */
[----:B----4-:R-:W-:-:S03]  /*0280*/  LOP3.LUT R8, R41, R7, R20, 0x96, !PT ;  /* 0x0000000729087212 */ /* 0x010fc600078e9614 */
[----:B------:R-:W-:Y:S01]  /*0290*/  VIADD R2, R21, 0xbb67ae85 ;  /* 0xbb67ae8515027836 */ /* 0x000fe20000000000 */
[----:B------:R-:W-:Y:S01]  /*02a0*/  LOP3.LUT R12, R39, R5, R21, 0x96, !PT ;  /* 0x00000005270c7212 */ /* 0x000fe200078e9615 */
[----:B------:R-:W-:Y:S01]  /*02b0*/  IMAD.WIDE.U32 R8, R8, -0x2daee0ad, RZ ;  /* 0xd2511f5308087825 */ /* 0x000fe200078e00ff */
[----:B------:R-:W-:Y:S02]  /*02c0*/  IABS R7, R18 ;  /* 0x0000001200077213 */ /* 0x000fe40000000000 */
[----:B------:R-:W-:Y:S01]  /*02d0*/  IADD3 R5, PT, PT, R20, 0x3c6ef372, RZ ;  /* 0x3c6ef37214057810 */ /* 0x000fe20007ffe0ff */
[----:B------:R-:W-:Y:S01]  /*02e0*/  IMAD.WIDE.U32 R12, R12, -0x326172a9, RZ ;  /* 0xcd9e8d570c0c7825 */ /* 0x000fe200078e00ff */
[----:B------:R-:W-:Y:S02]  /*02f0*/  LOP3.LUT R10, R2, R4, R9, 0x96, !PT ;  /* 0x00000004020a7212 */ /* 0x000fe400078e9609 */
[----:B------:R-:W-:Y:S01]  /*0300*/  IADD3 R25, PT, PT, RZ, -R7, RZ ;  /* 0x80000007ff197210 */ /* 0x000fe20007ffe0ff */
[----:B------:R-:W-:Y:S01]  /*0310*/  VIADD R4, R20, 0x9e3779b9 ;  /* 0x9e3779b914047836 */ /* 0x000fe20000000000 */
[----:B------:R-:W-:Y:S01]  /*0320*/  IADD3 R7, PT, PT, R21, 0x32370b8f, RZ ;  /* 0x32370b8f15077810 */ /* 0x000fe20007ffe0ff */
[----:B------:R-:W-:Y:S01]  /*0330*/  IMAD.WIDE.U32 R10, R10, -0x326172a9, RZ ;  /* 0xcd9e8d570a0a7825 */ /* 0x000fe200078e00ff */
[----:B------:R-:W-:-:S02]  /*0340*/  IADD3 R9, PT, PT, R20, 0x78dde6e4, RZ ;  /* 0x78dde6e414097810 */ /* 0x000fc40007ffe0ff */
[----:B------:R-:W-:Y:S01]  /*0350*/  LOP3.LUT R14, R4, R6, R13, 0x96, !PT ;  /* 0x00000006040e7212 */ /* 0x000fe200078e960d */
[----:B------:R-:W-:Y:S01]  /*0360*/  IMAD R25, R19, R25, R22 ;  /* 0x0000001913197224 */ /* 0x000fe200078e0216 */
[----:B------:R-:W-:Y:S01]  /*0370*/  LOP3.LUT R12, R5, R12, R11, 0x96, !PT ;  /* 0x0000000c050c7212 */ /* 0x000fe200078e960b */
[----:B------:R-:W-:Y:S02]  /*0380*/  VIADD R6, R21, 0x76cf5d0a ;  /* 0x76cf5d0a15067836 */ /* 0x000fe40000000000 */
[----:B------:R-:W-:Y:S01]  /*0390*/  IMAD.WIDE.U32 R14, R14, -0x2daee0ad, RZ ;  /* 0xd2511f530e0e7825 */ /* 0x000fe200078e00ff */
[----:B------:R-:W-:-:S03]  /*03a0*/  ISETP.GT.U32.AND P2, PT, R16, R25, PT ;  /* 0x000000191000720c */ /* 0x000fc60003f44070 */
[----:B------:R-:W-:Y:S01]  /*03b0*/  IMAD.WIDE.U32 R12, R12, -0x2daee0ad, RZ ;  /* 0xd2511f530c0c7825 */ /* 0x000fe200078e00ff */
[----:B------:R-:W-:-:S03]  /*03c0*/  LOP3.LUT R22, R6, R8, R15, 0x96, !PT ;  /* 0x0000000806167212 */ /* 0x000fc600078e960f */
[----:B------:R-:W-:Y:S01]  /*03d0*/  VIADD R8, R20, 0xdaa66d2b ;  /* 0xdaa66d2b14087836 */ /* 0x000fe20000000000 */
[----:B------:R-:W-:Y:S01]  /*03e0*/  LOP3.LUT R14, R7, R14, R13, 0x96, !PT ;  /* 0x0000000e070e7212 */ /* 0x000fe200078e960d */
[----:B------:R-:W-:Y:S01]  /*03f0*/  IMAD.WIDE.U32 R22, R22, -0x326172a9, RZ ;  /* 0xcd9e8d5716167825 */ /* 0x000fe200078e00ff */
[----:B------:R-:W-:-:S03]  /*0400*/  LOP3.LUT R13, R17, R18, RZ, 0x3c, !PT ;  /* 0x00000012110d7212 */ /* 0x000fc600078e3cff */
[----:B------:R-:W-:Y:S01]  /*0410*/  IMAD.WIDE.U32 R14, R14, -0x326172a9, RZ ;  /* 0xcd9e8d570e0e7825 */ /* 0x000fe200078e00ff */
[----:B------:R-:W-:Y:S02]  /*0420*/  LOP3.LUT R23, R8, R10, R23, 0x96, !PT ;  /* 0x0000000a08177212 */ /* 0x000fe400078e9617 */
[----:B------:R-:W-:Y:S01]  /*0430*/  IADD3 R10, PT, PT, R21, -0x126145ec, RZ ;  /* 0xed9eba14150a7810 */ /* 0x000fe20007ffe0ff */
[----:B------:R-:W-:Y:S01]  /*0440*/  @!P2 IMAD.IADD R25, R25, 0x1, -R16 ;  /* 0x000000011919a824 */ /* 0x000fe200078e0a10 */
[----:B------:R-:W-:Y:S01]  /*0450*/  LOP3.LUT R11, R9, R22, R15, 0x96, !PT ;  /* 0x00000016090b7212 */ /* 0x000fe200078e960f */
[----:B------:R-:W-:Y:S01]  /*0460*/  IMAD.WIDE.U32 R22, R23, -0x2daee0ad, RZ ;  /* 0xd2511f5317167825 */ /* 0x000fe200078e00ff */
[----:B------:R-:W-:Y:S02]  /*0470*/  ISETP.GE.AND P1, PT, R13, RZ, PT ;  /* 0x000000ff0d00720c */ /* 0x000fe40003f26270 */
[----:B------:R-:W-:Y:S01]  /*0480*/  ISETP.GE.U32.AND P0, PT, R25, R16, PT ;  /* 0x000000101900720c */ /* 0x000fe20003f06070 */
[----:B------:R-:W-:Y:S01]  /*0490*/  IMAD.WIDE.U32 R16, R11, -0x2daee0ad, RZ ;  /* 0xd2511f530b107825 */ /* 0x000fe200078e00ff */
[----:B------:R-:W-:-:S02]  /*04a0*/  LOP3.LUT R23, R10, R12, R23, 0x96, !PT ;  /* 0x0000000c0a177212 */ /* 0x000fc400078e9617 */
[----:B------:R-:W-:Y:S01]  /*04b0*/  @!P2 IADD3 R19, PT, PT, R19, 0x1, RZ ;  /* 0x000000011313a810 */ /* 0x000fe20007ffe0ff */
[----:B------:R-:W-:Y:S01]  /*04c0*/  VIADD R11, R21, 0xa9066899 ;  /* 0xa9066899150b7836 */ /* 0x000fe20000000000 */
[----:B------:R-:W-:Y:S01]  /*04d0*/  ISETP.NE.AND P2, PT, R18, RZ, PT ;  /* 0x000000ff1200720c */ /* 0x000fe20003f45270 */
[C---:B------:R-:W-:Y:S01]  /*04e0*/  VIADD R13, R20.reuse, 0xb54cda56 ;  /* 0xb54cda56140d7836 */ /* 0x040fe20000000000 */
[----:B------:R-:W-:Y:S02]  /*04f0*/  IADD3 R12, PT, PT, R20, 0x1715609d, RZ ;  /* 0x1715609d140c7810 */ /* 0x000fe40007ffe0ff */
[----:B------:R-:W-:Y:S01]  /*0500*/  LOP3.LUT R24, R11, R22, R17, 0x96, !PT ;  /* 0x000000160b187212 */ /* 0x000fe200078e9611 */
[----:B------:R-:W-:Y:S01]  /*0510*/  IMAD.WIDE.U32 R22, R23, -0x326172a9, RZ ;  /* 0xcd9e8d5717167825 */ /* 0x000fe200078e00ff */
[----:B------:R-:W-:-:S03]  /*0520*/  IADD3 R15, PT, PT, R21, 0x1fd5c5a3, RZ ;  /* 0x1fd5c5a3150f7810 */ /* 0x000fc60007ffe0ff */
[----:B------:R-:W-:Y:S01]  /*0530*/  @P0 VIADD R19, R19, 0x1 ;  /* 0x0000000113130836 */ /* 0x000fe20000000000 */
[----:B------:R-:W-:Y:S01]  /*0540*/  LOP3.LUT R26, R12, R14, R23, 0x96, !PT ;  /* 0x0000000e0c1a7212 */ /* 0x000fe200078e9617 */
[----:B------:R-:W-:-:S03]  /*0550*/  IMAD.WIDE.U32 R24, R24, -0x326172a9, RZ ;  /* 0xcd9e8d5718187825 */ /* 0x000fc600078e00ff */
[----:B------:R-:W-:Y:S01]  /*0560*/  @!P1 IADD3 R19, PT, PT, -R19, RZ, RZ ;  /* 0x000000ff13139210 */ /* 0x000fe20007ffe1ff */
[----:B------:R-:W-:Y:S01]  /*0570*/  IMAD.WIDE.U32 R26, R26, -0x2daee0ad, RZ ;  /* 0xd2511f531a1a7825 */ /* 0x000fe200078e00ff */
[----:B------:R-:W-:Y:S02]  /*0580*/  @!P2 LOP3.LUT R19, RZ, R18, RZ, 0x33, !PT ;  /* 0x00000012ff13a212 */ /* 0x000fe400078e33ff */
[----:B------:R-:W-:Y:S01]  /*0590*/  LOP3.LUT R22, R13, R22, R25, 0x96, !PT ;  /* 0x000000160d167212 */ /* 0x000fe200078e9619 */
[----:B------:R-:W-:Y:S02]  /*05a0*/  VIADD R14, R21, 0x646e171e ;  /* 0x646e171e150e7836 */ /* 0x000fe40000000000 */
[----:B------:R-:W-:Y:S02]  /*05b0*/  VIADD R17, R20, 0x5384540f ;  /* 0x5384540f14117836 */ /* 0x000fe40000000000 */
[----:B------:R-:W-:Y:S01]  /*05c0*/  IMAD.WIDE.U32 R22, R22, -0x2daee0ad, RZ ;  /* 0xd2511f5316167825 */ /* 0x000fe200078e00ff */
[----:B------:R-:W-:-:S03]  /*05d0*/  LOP3.LUT R27, R14, R16, R27, 0x96, !PT ;  /* 0x000000100e1b7212 */ /* 0x000fc600078e961b */
[----:B------:R-:W-:Y:S01]  /*05e0*/  IMAD R16, R18, R19, R18 ;  /* 0x0000001312107224 */ /* 0x000fe200078e0212 */
[----:B------:R-:W-:Y:S01]  /*05f0*/  LOP3.LUT R30, R15, R26, R23, 0x96, !PT ;  /* 0x0000001a0f1e7212 */ /* 0x000fe200078e9617 */
[----:B------:R-:W-:Y:S01]  /*0600*/  IMAD.WIDE.U32 R26, R27, -0x326172a9, RZ ;  /* 0xcd9e8d571b1a7825 */ /* 0x000fe200078e00ff */
[----:B------:R-:W-:Y:S02]  /*0610*/  IADD3 R18, PT, PT, R20, -0xe443238, RZ ;  /* 0xf1bbcdc814127810 */ /* 0x000fe40007ffe0ff */
[----:B------:R-:W-:Y:S01]  /*0620*/  ISETP.GE.AND P0, PT, R3, R16, PT ;  /* 0x000000100300720c */ /* 0x000fe20003f06270 */
[----:B------:R-:W-:Y:S01]  /*0630*/  IMAD.WIDE.U32 R30, R30, -0x326172a9, RZ ;  /* 0xcd9e8d571e1e7825 */ /* 0x000fe200078e00ff */
[----:B------:R-:W-:-:S03]  /*0640*/  LOP3.LUT R32, R17, R24, R27, 0x96, !PT ;  /* 0x0000001811207212 */ /* 0x000fc600078e961b */
[----:B------:R-:W-:Y:S01]  /*0650*/  VIADD R19, R21, 0xdb3d7428 ;  /* 0xdb3d742815137836 */ /* 0x000fe20000000000 */
[----:B------:R-:W-:Y:S01]  /*0660*/  LOP3.LUT R40, R18, R26, R31, 0x96, !PT ;  /* 0x0000001a12287212 */ /* 0x000fe200078e961f */
[----:B------:R-:W-:-:S06]  /*0670*/  IMAD.WIDE.U32 R32, R32, -0x2daee0ad, RZ ;  /* 0xd2511f5320207825 */ /* 0x000fcc00078e00ff */
[----:B------:R-:W-:Y:S05]  /*0680*/  @P0 EXIT ;  /* 0x000000000000094d */ /* 0x000fea0003800000 */
        /* <DEDUP_REMOVED lines=10> */
[----:B------:R-:W-:Y:S01]  /*0730*/  VIADD R43, R21, 0x96a522ad ;  /* 0x96a522ad152b7836 */ /* 0x000fe20000000000 */
[----:B------:R-:W-:Y:S01]  /*0740*/  LOP3.LUT R42, R37, R30, R33, 0x96, !PT ;  /* 0x0000001e252a7212 */ /* 0x000fe200078e9621 */
[----:B------:R-:W-:Y:S01]  /*0750*/  IMAD R44, R44, -0x326172a9, RZ ;  /* 0xcd9e8d572c2c7824 */ /* 0x000fe200078e02ff */
[----:B------:R-:W-:-:S02]  /*0760*/  MOV R46, R3 ;  /* 0x00000003002e7202 */ /* 0x000fc40000000f00 */
[----:B------:R-:W3:Y:S01]  /*0770*/  LDC.64 R22, c[0x0][0x3a0] ;  /* 0x0000e800ff167b82 */ /* 0x000ee20000000a00 */
[----:B------:R-:W-:-:S07]  /*0780*/  LOP3.LUT R47, R32, R43, RZ, 0x3c, !PT ;  /* 0x0000002b202f7212 */ /* 0x000fce00078e3cff */
[----:B------:R-:W4:Y:S01]  /*0790*/  LDC.64 R24, c[0x0][0x3b0] ;  /* 0x0000ec00ff187b82 */ /* 0x000f220000000a00 */
[----:B0-----:R-:W-:-:S07]  /*07a0*/  DADD R28, -R28, UR4 ;  /* 0x000000041c1c7e29 */ /* 0x001fce0008000100 */
[----:B--2---:R-:W0:Y:S04]  /*07b0*/  LDC.64 R26, c[0x0][0x3a8] ;  /* 0x0000ea00ff1a7b82 */ /* 0x004e280000000a00 */
.L_x_54:
[----:B------:R-:W-:Y:S01]  /*07c0*/  VIADD R38, R38, 0x1 ;  /* 0x0000000126267836 */ /* 0x000fe20000000000 */
[----:B------:R-:W-:Y:S03]  /*07d0*/  BSSY.RECONVERGENT B0, `(.L_x_45) ;  /* 0x000000c000007945 */ /* 0x000fe60003800200 */
[C---:B012---:R-:W-:Y:S01]  /*07e0*/  IMAD.WIDE.U32 R34, R38.reuse, -0x2daee0ad, RZ ;  /* 0xd2511f5326227825 */ /* 0x047fe200078e00ff */
[----:B------:R-:W-:-:S13]  /*07f0*/  ISETP.NE.AND P0, PT, R38, RZ, PT ;  /* 0x000000ff2600720c */ /* 0x000fda0003f05270 */
[----:B------:R-:W-:Y:S05]  /*0800*/  @P0 BRA `(.L_x_46) ;  /* 0x0000000000200947 */ /* 0x000fea0003800000 */
[----:B------:R-:W-:-:S04]  /*0810*/  IADD3 R41, PT, PT, R41, 0x1, RZ ;  /* 0x0000000129297810 */ /* 0x000fc80007ffe0ff */
[----:B------:R-:W-:-:S13]  /*0820*/  ISETP.NE.AND P0, PT, R41, RZ, PT ;  /* 0x000000ff2900720c */ /* 0x000fda0003f05270 */
[----:B------:R-:W-:Y:S01]  /*0830*/  @!P0 VIADD R46, R46, 0x1 ;  /* 0x000000012e2e8836 */ /* 0x000fe20000000000 */
[----:B------:R-:W-:Y:S02]  /*0840*/  @!P0 IADD3 R30, PT, PT, R39, 0x1, RZ ;  /* 0x00000001271e8810 */ /* 0x000fe40007ffe0ff */
[----:B------:R-:W-:Y:S02]  /*0850*/  @!P0 MOV R41, RZ ;  /* 0x000000ff00298202 */ /* 0x000fe40000000f00 */
[----:B------:R-:W-:-:S13]  /*0860*/  ISETP.NE.AND P1, PT, R46, RZ, !P0 ;  /* 0x000000ff2e00720c */ /* 0x000fda0004725270 */
[----:B------:R-:W-:-:S04]  /*0870*/  @P1 IMAD.MOV R30, RZ, RZ, R39 ;  /* 0x000000ffff1e1224 */ /* 0x000fc800078e0227 */
[----:B------:R-:W-:-:S07]  /*0880*/  @!P0 IMAD.MOV.U32 R39, RZ, RZ, R30 ;  /* 0x000000ffff278224 */ /* 0x000fce00078e001e */
.L_x_46:
[----:B------:R-:W-:Y:S05]  /*0890*/  BSYNC.RECONVERGENT B0 ;  /* 0x0000000000007941 */ /* 0x000fea0003800200 */
.L_x_45:
[----:B------:R-:W-:Y:S01]  /*08a0*/  IMAD.WIDE.U32 R32, R46, -0x326172a9, RZ ;  /* 0xcd9e8d572e207825 */ /* 0x000fe200078e00ff */
[----:B------:R-:W-:Y:S02]  /*08b0*/  LOP3.LUT R30, R39, R35, R21, 0x96, !PT ;  /* 0x00000023271e7212 */ /* 0x000fe400078e9615 */
[----:B------:R-:W-:Y:S02]  /*08c0*/  ISETP.GT.AND P0, PT, R45, 0x1, PT ;  /* 0x000000012d00780c */ /* 0x000fe40003f04270 */
[----:B------:R-:W-:Y:S01]  /*08d0*/  LOP3.LUT R48, R41, R33, R20, 0x96, !PT ;  /* 0x0000002129307212 */ /* 0x000fe200078e9614 */
[----:B------:R-:W-:Y:S01]  /*08e0*/  IMAD.WIDE.U32 R30, R30, -0x326172a9, RZ ;  /* 0xcd9e8d571e1e7825 */ /* 0x000fe200078e00ff */
[----:B------:R-:W-:-:S03]  /*08f0*/  MOV R51, R42 ;  /* 0x0000002a00337202 */ /* 0x000fc60000000f00 */
        /* <DEDUP_REMOVED lines=33> */
[----:B------:R-:W-:Y:S01]  /*0b10*/  IMAD.HI.U32 R35, R40, -0x2daee0ad, RZ ;  /* 0xd2511f5328237827 */ /* 0x000fe200078e00ff */
[----:B------:R-:W-:-:S03]  /*0b20*/  LOP3.LUT R42, R37, R34, R31, 0x96, !PT ;  /* 0x00000022252a7212 */ /* 0x000fc600078e961f */
[----:B------:R-:W-:Y:S01]  /*0b30*/  IMAD.MOV.U32 R34, RZ, RZ, R44 ;  /* 0x000000ffff227224 */ /* 0x000fe200078e002c */
        /* <DEDUP_REMOVED lines=8> */
[----:B------:R-:W-:Y:S01]  /*0bc0*/  MOV R51, R34 ;  /* 0x0000002200337202 */ /* 0x000fe20000000f00 */
[----:B------:R-:W-:Y:S01]  /*0bd0*/  IMAD.MOV.U32 R31, RZ, RZ, R33 ;  /* 0x000000ffff1f7224 */ /* 0x000fe200078e0021 */
[----:B------:R-:W-:Y:S01]  /*0be0*/  MOV R30, R42 ;  /* 0x0000002a001e7202 */ /* 0x000fe20000000f00 */
[----:B------:R-:W-:Y:S01]  /*0bf0*/  IMAD.MOV.U32 R34, RZ, RZ, R48 ;  /* 0x000000ffff227224 */ /* 0x000fe200078e0030 */
[----:B------:R-:W-:Y:S06]  /*0c00*/  BRA `(.L_x_48) ;  /* 0x0000000000247947 */ /* 0x000fec0003800000 */
.L_x_47:
[----:B------:R-:W-:Y:S01]  /*0c10*/  ISETP.NE.AND P0, PT, R45, 0x3, PT ;  /* 0x000000032d00780c */ /* 0x000fe20003f05270 */
[----:B------:R-:W-:Y:S01]  /*0c20*/  IMAD.MOV.U32 R34, RZ, RZ, R42 ;  /* 0x000000ffff227224 */ /* 0x000fe200078e002a */
[----:B------:R-:W-:Y:S01]  /*0c30*/  MOV R51, R33 ;  /* 0x0000002100337202 */ /* 0x000fe20000000f00 */
[----:B------:R-:W-:Y:S01]  /*0c40*/  IMAD.MOV.U32 R30, RZ, RZ, R47 ;  /* 0x000000ffff1e7224 */ /* 0x000fe200078e002f */
[----:B------:R-:W-:-:S09]  /*0c50*/  MOV R31, R44 ;  /* 0x0000002c001f7202 */ /* 0x000fd20000000f00 */
[----:B------:R-:W-:Y:S01]  /*0c60*/  @P0 MOV R51, R48 ;  /* 0x0000003000330202 */ /* 0x000fe20000000f00 */
[----:B------:R-:W-:Y:S01]  /*0c70*/  @P0 IMAD.MOV.U32 R34, RZ, RZ, R33 ;  /* 0x000000ffff220224 */ /* 0x000fe200078e0021 */
[----:B------:R-:W-:Y:S01]  /*0c80*/  @P0 MOV R31, R42 ;  /* 0x0000002a001f0202 */ /* 0x000fe20000000f00 */
[----:B------:R-:W-:-:S07]  /*0c90*/  @P0 IMAD.MOV.U32 R30, RZ, RZ, R44 ;  /* 0x000000ffff1e0224 */ /* 0x000fce00078e002c */
.L_x_48:
[----:B------:R-:W-:Y:S01]  /*0ca0*/  IMAD.WIDE.U32 R48, R30, 0x200000, RZ ;  /* 0x002000001e307825 */ /* 0x000fe200078e00ff */
[----:B-1----:R-:W-:-:S03]  /*0cb0*/  ISETP.GE.AND P0, PT, R3, R36, PT ;  /* 0x000000240300720c */ /* 0x002fc60003f06270 */
[----:B------:R-:W-:Y:S01]  /*0cc0*/  HFMA2 R32, -RZ, RZ, 0, 0 ;  /* 0x00000000ff207431 */ /* 0x000fe200000001ff */
        /* <DEDUP_REMOVED lines=16> */
[----:B-1----:R-:W-:-:S05]  /*0dd0*/  @!P0 FMUL R32, R32, 1.175494350822287508e-38 ;  /* 0x0080000020208820 */ /* 0x002fca0000400000 */
[----:B------:R-:W-:-:S05]  /*0de0*/  F2FP.F16.F32.PACK_AB R32, RZ, R32 ;  /* 0x00000020ff20723e */ /* 0x000fca00000000ff */
[----:B------:R-:W-:-:S05]  /*0df0*/  HADD2.F32 R32, -RZ, R32.H0_H0 ;  /* 0x20000020ff207230 */ /* 0x000fca0000004100 */
[----:B0-----:R-:W-:-:S04]  /*0e00*/  FMUL.FTZ R48, R32, 1 ;  /* 0x3f80000020307820 */ /* 0x001fc80000410000 */
        /* <DEDUP_REMOVED lines=8> */
[----:B------:R-:W-:-:S05]  /*0e90*/  F2FP.F16.F32.PACK_AB R49, RZ, R34 ;  /* 0x00000022ff31723e */ /* 0x000fca00000000ff */
[----:B------:R-:W-:-:S05]  /*0ea0*/  HADD2.F32 R32, -RZ, R49.H0_H0 ;  /* 0x20000031ff207230 */ /* 0x000fca0000004100 */
[----:B------:R-:W-:Y:S01]  /*0eb0*/  FMUL.FTZ R32, R35, R32 ;  /* 0x0000002023207220 */ /* 0x000fe20000410000 */
[----:B---3--:R-:W-:-:S04]  /*0ec0*/  IMAD.WIDE R34, R3, 0x2, R22 ;  /* 0x0000000203227825 */ /* 0x008fc800078e0216 */
[----:B------:R-:W-:Y:S01]  /*0ed0*/  F2FP.F16.F32.PACK_AB R48, RZ, R32 ;  /* 0x00000020ff30723e */ /* 0x000fe200000000ff */
[----:B----4-:R-:W-:-:S04]  /*0ee0*/  IMAD.WIDE R32, R3, 0x2, R24 ;  /* 0x0000000203207825 */ /* 0x010fc800078e0218 */
[----:B------:R1:W-:Y:S04]  /*0ef0*/  STG.E.U16 desc[UR6][R34.64], R48 ;  /* 0x0000003022007986 */ /* 0x0003e8000c101506 */
[----:B------:R1:W-:Y:S01]  /*0f00*/  STG.E.U16 desc[UR6][R32.64], R49 ;  /* 0x0000003120007986 */ /* 0x0003e2000c101506 */
[----:B------:R-:W-:Y:S05]  /*0f10*/  BRA `(.L_x_50) ;  /* 0x0000000000147947 */ /* 0x000fea0003800000 */
.L_x_51:
[----:B---3--:R-:W-:Y:S01]  /*0f20*/  IMAD.WIDE R32, R3, 0x2, R22 ;  /* 0x0000000203207825 */ /* 0x008fe200078e0216 */
[----:B------:R-:W-:-:S03]  /*0f30*/  MOV R48, 0x3c00 ;  /* 0x00003c0000307802 */ /* 0x000fc60000000f00 */
[----:B----4-:R-:W-:Y:S01]  /*0f40*/  IMAD.WIDE R34, R3, 0x2, R24 ;  /* 0x0000000203227825 */ /* 0x010fe200078e0218 */
[----:B------:R2:W-:Y:S04]  /*0f50*/  STG.E.U16 desc[UR6][R32.64], R49 ;  /* 0x0000003120007986 */ /* 0x0005e8000c101506 */
[----:B------:R2:W-:Y:S02]  /*0f60*/  STG.E.U16 desc[UR6][R34.64], R48 ;  /* 0x0000003022007986 */ /* 0x0005e4000c101506 */
.L_x_50:
[----:B------:R-:W-:Y:S05]  /*0f70*/  BSYNC.RECONVERGENT B0 ;  /* 0x0000000000007941 */ /* 0x000fea0003800200 */
.L_x_49:
        /* <DEDUP_REMOVED lines=9> */
[----:B0-----:R-:W-:-:S05]  /*1010*/  @!P0 FMUL R34, R34, 1.175494350822287508e-38 ;  /* 0x0080000022228820 */ /* 0x001fca0000400000 */
        /* <DEDUP_REMOVED lines=20> */
.L_x_53:
[----:B---3--:R-:W-:Y:S01]  /*1160*/  IMAD.WIDE R32, R3, 0x2, R22 ;  /* 0x0000000203207825 */ /* 0x008fe200078e0216 */
[----:B------:R-:W-:-:S03]  /*1170*/  MOV R34, 0x3c00 ;  /* 0x00003c0000227802 */ /* 0x000fc60000000f00 */
[----:B----4-:R-:W-:Y:S01]  /*1180*/  IMAD.WIDE R30, R3, 0x2, R24 ;  /* 0x00000002031e7825 */ /* 0x010fe200078e0218 */
[----:B------:R0:W-:Y:S04]  /*1190*/  STG.E.U16 desc[UR6][R32.64], R49 ;  /* 0x0000003120007986 */ /* 0x0001e8000c101506 */
[----:B------:R0:W-:Y:S02]  /*11a0*/  STG.E.U16 desc[UR6][R30.64], R34 ;  /* 0x000000221e007986 */ /* 0x0001e4000c101506 */
.L_x_52:
[----:B------:R-:W-:Y:S01]  /*11b0*/  IMAD.IADD R3, R0, 0x1, R3 ;  /* 0x0000000100037824 */ /* 0x000fe200078e0203 */
[----:B------:R-:W-:Y:S05]  /*11c0*/  WARPSYNC.ALL ;  /* 0x0000000000007948 */ /* 0x000fea0003800000 */
[----:B------:R-:W-:Y:S01]  /*11d0*/  BAR.SYNC.DEFER_BLOCKING 0x0 ;  /* 0x0000000000007b1d */ /* 0x000fe20000010000 */
[----:B------:R-:W-:-:S13]  /*11e0*/  ISETP.GE.AND P0, PT, R3, R16, PT ;  /* 0x000000100300720c */ /* 0x000fda0003f06270 */
[----:B------:R-:W-:Y:S05]  /*11f0*/  @!P0 BRA `(.L_x_54) ;  /* 0xfffffff400708947 */ /* 0x000fea000383ffff */
[----:B------:R-:W-:Y:S05]  /*1200*/  EXIT ;  /* 0x000000000000794d */ /* 0x000fea0003800000 */
.L_x_55:
        /* <DEDUP_REMOVED lines=15> */
.L_x_109:


//--------------------- .text._ZN2at6native28rrelu_with_noise_cuda_kernelIfLi4EZNS0_28_rrelu_with_noise_cuda_trainIfEEvRNS_6TensorERKS3_S4_RKN3c106ScalarESA_St8optionalINS_9GeneratorEEEUlP24curandStatePhilox4_32_10E0_EEviNS_15PhiloxCudaStateEPT_PKSI_SJ_ddRKT1_ --------------------------
	.section	.text._ZN2at6native28rrelu_with_noise_cuda_kernelIfLi4EZNS0_28_rrelu_with_noise_cuda_trainIfEEvRNS_6TensorERKS3_S4_RKN3c106ScalarESA_St8optionalINS_9GeneratorEEEUlP24curandStatePhilox4_32_10E0_EEviNS_15PhiloxCudaStateEPT_PKSI_SJ_ddRKT1_,"ax",@progbits
	.align	128
        .global         _ZN2at6native28rrelu_with_noise_cuda_kernelIfLi4EZNS0_28_rrelu_with_noise_cuda_trainIfEEvRNS_6TensorERKS3_S4_RKN3c106ScalarESA_St8optionalINS_9GeneratorEEEUlP24curandStatePhilox4_32_10E0_EEviNS_15PhiloxCudaStateEPT_PKSI_SJ_ddRKT1_
        .type           _ZN2at6native28rrelu_with_noise_cuda_kernelIfLi4EZNS0_28_rrelu_with_noise_cuda_trainIfEEvRNS_6TensorERKS3_S4_RKN3c106ScalarESA_St8optionalINS_9GeneratorEEEUlP24curandStatePhilox4_32_10E0_EEviNS_15PhiloxCudaStateEPT_PKSI_SJ_ddRKT1_,@function
        .size           _ZN2at6native28rrelu_with_noise_cuda_kernelIfLi4EZNS0_28_rrelu_with_noise_cuda_trainIfEEvRNS_6TensorERKS3_S4_RKN3c106ScalarESA_St8optionalINS_9GeneratorEEEUlP24curandStatePhilox4_32_10E0_EEviNS_15PhiloxCudaStateEPT_PKSI_SJ_ddRKT1_,(.L_x_110 - _ZN2at6native28rrelu_with_noise_cuda_kernelIfLi4EZNS0_28_rrelu_with_noise_cuda_trainIfEEvRNS_6TensorERKS3_S4_RKN3c106ScalarESA_St8optionalINS_9GeneratorEEEUlP24curandStatePhilox4_32_10E0_EEviNS_15PhiloxCudaStateEPT_PKSI_SJ_ddRKT1_)
        .other          _ZN2at6native28rrelu_with_noise_cuda_kernelIfLi4EZNS0_28_rrelu_with_noise_cuda_trainIfEEvRNS_6TensorERKS3_S4_RKN3c106ScalarESA_St8optionalINS_9GeneratorEEEUlP24curandStatePhilox4_32_10E0_EEviNS_15PhiloxCudaStateEPT_PKSI_SJ_ddRKT1_,@"STO_CUDA_ENTRY STV_DEFAULT"
_ZN2at6native28rrelu_with_noise_cuda_kernelIfLi4EZNS0_28_rrelu_with_noise_cuda_trainIfEEvRNS_6TensorERKS3_S4_RKN3c106ScalarESA_St8optionalINS_9GeneratorEEEUlP24curandStatePhilox4_32_10E0_EEviNS_15PhiloxCudaStateEPT_PKSI_SJ_ddRKT1_:
.text._ZN2at6native28rrelu_with_noise_cuda_kernelIfLi4EZNS0_28_rrelu_with_noise_cuda_trainIfEEvRNS_6TensorERKS3_S4_RKN3c106ScalarESA_St8optionalINS_9GeneratorEEEUlP24curandStatePhilox4_32_10E0_EEviNS_15PhiloxCudaStateEPT_PKSI_SJ_ddRKT1_:
[----:B------:R-:W-:Y:S01]  /*0000*/  LDC R1, c[0x0][0x37c] ;  /* 0x0000df00ff017b82 */ /* 0x000fe20000000800 */
[----:B------:R-:W0:Y:S07]  /*0010*/  LDCU UR4, c[0x0][0x39c] ;  /* 0x00007380ff0477ac */ /* 0x000e2e0008000800 */
[----:B------:R-:W1:Y:S01]  /*0020*/  LDC R0, c[0x0][0x390] ;  /* 0x0000e400ff007b82 */ /* 0x000e620000000800 */
[----:B------:R-:W2:Y:S07]  /*0030*/  LDCU.64 UR6, c[0x0][0x358] ;  /* 0x00006b00ff0677ac */ /* 0x000eae0008000a00 */
[----:B------:R-:W3:Y:S08]  /*0040*/  LDC R13, c[0x0][0x394] ;  /* 0x0000e500ff0d7b82 */ /* 0x000ef00000000800 */
[----:B------:R-:W4:Y:S01]  /*0050*/  LDC R47, c[0x0][0x360] ;  /* 0x0000d800ff2f7b82 */ /* 0x000f220000000800 */
[----:B0-----:R-:W-:-:S06]  /*0060*/  UPRMT UR4, UR4, 0x7770, URZ ;  /* 0x0000777004047896 */ /* 0x001fcc00080000ff */
[----:B------:R-:W-:Y:S01]  /*0070*/  ISETP.NE.AND P0, PT, RZ, UR4, PT ;  /* 0x00000004ff007c0c */ /* 0x000fe2000bf05270 */
[----:B------:R-:W0:Y:S01]  /*0080*/  S2R R8, SR_TID.X ;  /* 0x0000000000087919 */ /* 0x000e220000002100 */
[----:B------:R-:W5:Y:S03]  /*0090*/  LDC R10, c[0x0][0x380] ;  /* 0x0000e000ff0a7b82 */ /* 0x000f660000000800 */
[----:B------:R-:W2:Y:S08]  /*00a0*/  LDCU.64 UR4, c[0x0][0x388] ;  /* 0x00007100ff0477ac */ /* 0x000eb00008000a00 */
[----:B-1----:R-:W-:Y:S01]  /*00b0*/  @P0 MOV R2, R0 ;  /* 0x0000000000020202 */ /* 0x002fe20000000f00 */
[----:B---3--:R-:W-:Y:S01]  /*00c0*/  @P0 IMAD.MOV.U32 R3, RZ, RZ, R13 ;  /* 0x000000ffff030224 */ /* 0x008fe200078e000d */
[----:B------:R-:W1:Y:S05]  /*00d0*/  @P0 LDC R5, c[0x0][0x398] ;  /* 0x0000e600ff050b82 */ /* 0x000e6a0000000800 */
[----:B--2---:R-:W1:Y:S01]  /*00e0*/  @P0 LDG.E.64 R2, desc[UR6][R2.64] ;  /* 0x0000000602020981 */ /* 0x004e62000c1e1b00 */
[----:B------:R-:W-:Y:S01]  /*00f0*/  MOV R20, UR4 ;  /* 0x0000000400147c02 */ /* 0x000fe20008000f00 */
[----:B------:R-:W-:-:S06]  /*0100*/  IMAD.U32 R21, RZ, RZ, UR5 ;  /* 0x00000005ff157e24 */ /* 0x000fcc000f8e00ff */
[----:B------:R-:W2:Y:S01]  /*0110*/  @P0 LDG.E.64 R20, desc[UR6][R20.64] ;  /* 0x0000000614140981 */ /* 0x000ea2000c1e1b00 */
[----:B------:R-:W4:Y:S01]  /*0120*/  LDCU UR4, c[0x0][0x370] ;  /* 0x00006e00ff0477ac */ /* 0x000f220008000800 */
[----:B-----5:R-:W-:Y:S01]  /*0130*/  IADD3 R10, PT, PT, R10, -0x1, RZ ;  /* 0xffffffff0a0a7810 */ /* 0x020fe20007ffe0ff */
[----:B----4-:R-:W-:Y:S01]  /*0140*/  IMAD R48, R47, UR4, RZ ;  /* 0x000000042f307c24 */ /* 0x010fe2000f8e02ff */
[----:B------:R-:W0:Y:S04]  /*0150*/  S2UR UR4, SR_CTAID.X ;  /* 0x00000000000479c3 */ /* 0x000e280000002500 */
[----:B------:R-:W-:-:S04]  /*0160*/  SHF.L.U32 R19, R48, 0x2, RZ ;  /* 0x0000000230137819 */ /* 0x000fc800000006ff */
[-C--:B------:R-:W-:Y:S02]  /*0170*/  IABS R9, R19.reuse ;  /* 0x0000001300097213 */ /* 0x080fe40000000000 */
[----:B------:R-:W-:Y:S02]  /*0180*/  IABS R14, R19 ;  /* 0x00000013000e7213 */ /* 0x000fe40000000000 */
[----:B------:R-:W3:Y:S02]  /*0190*/  I2F.RP R4, R9 ;  /* 0x0000000900047306 */ /* 0x000ee40000209400 */
[----:B------:R-:W-:Y:S01]  /*01a0*/  IADD3 R16, PT, PT, RZ, -R14, RZ ;  /* 0x8000000eff107210 */ /* 0x000fe20007ffe0ff */
[----:B0-----:R-:W-:-:S05]  /*01b0*/  IMAD R47, R47, UR4, R8 ;  /* 0x000000042f2f7c24 */ /* 0x001fca000f8e0208 */
[----:B---3--:R-:W0:Y:S02]  /*01c0*/  MUFU.RCP R4, R4 ;  /* 0x0000000400047308 */ /* 0x008e240000001000 */
[----:B0-----:R-:W-:-:S06]  /*01d0*/  VIADD R6, R4, 0xffffffe ;  /* 0x0ffffffe04067836 */ /* 0x001fcc0000000000 */
[----:B------:R0:W3:Y:S02]  /*01e0*/  F2I.FTZ.U32.TRUNC.NTZ R7, R6 ;  /* 0x0000000600077305 */ /* 0x0000e4000021f000 */
[----:B0-----:R-:W-:Y:S01]  /*01f0*/  IMAD.MOV.U32 R6, RZ, RZ, RZ ;  /* 0x000000ffff067224 */ /* 0x001fe200078e00ff */
[----:B---3--:R-:W-:Y:S02]  /*0200*/  IADD3 R11, PT, PT, RZ, -R7, RZ ;  /* 0x80000007ff0b7210 */ /* 0x008fe40007ffe0ff */
[----:B-1----:R-:W-:-:S03]  /*0210*/  @P0 IADD3 R0, P1, PT, R2, R5, RZ ;  /* 0x0000000502000210 */ /* 0x002fc60007f3e0ff */
[----:B------:R-:W-:Y:S02]  /*0220*/  IMAD.MOV.U32 R2, RZ, RZ, R11 ;  /* 0x000000ffff027224 */ /* 0x000fe400078e000b */
[----:B------:R-:W-:Y:S01]  /*0230*/  IMAD.WIDE.U32 R4, R47, -0x326172a9, RZ ;  /* 0xcd9e8d572f047825 */ /* 0x000fe200078e00ff */
[----:B------:R-:W-:-:S03]  /*0240*/  @P0 IADD3.X R13, PT, PT, RZ, R3, RZ, P1, !PT ;  /* 0x00000003ff0d0210 */ /* 0x000fc60000ffe4ff */
[----:B------:R-:W-:Y:S01]  /*0250*/  IMAD R3, R2, R9, RZ ;  /* 0x0000000902037224 */ /* 0x000fe200078e02ff */
[--C-:B------:R-:W-:Y:S02]  /*0260*/  SHF.R.U32.HI R11, RZ, 0x2, R13.reuse ;  /* 0x00000002ff0b7819 */ /* 0x100fe4000001160d */
[----:B------:R-:W-:Y:S01]  /*0270*/  SHF.R.U64 R12, R0, 0x2, R13 ;  /* 0x00000002000c7819 */ /* 0x000fe2000000120d */
[----:B------:R-:W-:Y:S01]  /*0280*/  IMAD.HI.U32 R8, R7, R3, R6 ;  /* 0x0000000307087227 */ /* 0x000fe200078e0006 */
[----:B--2---:R-:W-:Y:S02]  /*0290*/  LOP3.LUT R6, R11, R5, R20, 0x96, !PT ;  /* 0x000000050b067212 */ /* 0x004fe400078e9614 */
[----:B------:R-:W-:Y:S01]  /*02a0*/  IABS R5, R10 ;  /* 0x0000000a00057213 */ /* 0x000fe20000000000 */
[----:B------:R-:W-:Y:S01]  /*02b0*/  IMAD.WIDE.U32 R2, R12, -0x2daee0ad, RZ ;  /* 0xd2511f530c027825 */ /* 0x000fe200078e00ff */
[----:B------:R-:W-:Y:S02]  /*02c0*/  SHF.R.S32.HI R13, RZ, 0x1f, R47 ;  /* 0x0000001fff0d7819 */ /* 0x000fe4000001142f */
[----:B------:R-:W-:Y:S01]  /*02d0*/  IADD3 R44, PT, PT, R20, 0x3c6ef372, RZ ;  /* 0x3c6ef372142c7810 */ /* 0x000fe20007ffe0ff */
[----:B------:R-:W-:Y:S01]  /*02e0*/  IMAD.WIDE.U32 R6, R6, -0x2daee0ad, RZ ;  /* 0xd2511f5306067825 */ /* 0x000fe200078e00ff */
[----:B------:R-:W-:-:S02]  /*02f0*/  LOP3.LUT R14, R13, R3, R21, 0x96, !PT ;  /* 0x000000030d0e7212 */ /* 0x000fc400078e9615 */
[C---:B------:R-:W-:Y:S01]  /*0300*/  IADD3 R42, PT, PT, R21.reuse, 0x32370b8f, RZ ;  /* 0x32370b8f152a7810 */ /* 0x040fe20007ffe0ff */
[C---:B------:R-:W-:Y:S01]  /*0310*/  VIADD R46, R21.reuse, 0xbb67ae85 ;  /* 0xbb67ae85152e7836 */ /* 0x040fe20000000000 */
[----:B------:R-:W-:Y:S01]  /*0320*/  IADD3 R40, PT, PT, R20, 0x78dde6e4, RZ ;  /* 0x78dde6e414287810 */ /* 0x000fe20007ffe0ff */
[----:B------:R-:W-:Y:S01]  /*0330*/  IMAD.HI.U32 R8, R8, R5, RZ ;  /* 0x0000000508087227 */ /* 0x000fe200078e00ff */
[----:B------:R-:W-:Y:S02]  /*0340*/  LOP3.LUT R10, R10, R19, RZ, 0x3c, !PT ;  /* 0x000000130a0a7212 */ /* 0x000fe400078e3cff */
[----:B------:R-:W-:Y:S01]  /*0350*/  LOP3.LUT R2, R46, R2, R7, 0x96, !PT ;  /* 0x000000022e027212 */ /* 0x000fe200078e9607 */
[----:B------:R-:W-:Y:S01]  /*0360*/  IMAD R16, R8, R16, R5 ;  /* 0x0000001008107224 */ /* 0x000fe200078e0205 */
[----:B------:R-:W-:Y:S01]  /*0370*/  IADD3 R39, PT, PT, R21, -0x126145ec, RZ ;  /* 0xed9eba1415277810 */ /* 0x000fe20007ffe0ff */
[----:B------:R-:W-:Y:S01]  /*0380*/  VIADD R45, R20, 0x9e3779b9 ;  /* 0x9e3779b9142d7836 */ /* 0x000fe20000000000 */
[----:B------:R-:W-:Y:S01]  /*0390*/  ISETP.GE.AND P1, PT, R10, RZ, PT ;  /* 0x000000ff0a00720c */ /* 0x000fe20003f26270 */
[----:B------:R-:W-:Y:S01]  /*03a0*/  IMAD.WIDE.U32 R14, R14, -0x326172a9, RZ ;  /* 0xcd9e8d570e0e7825 */ /* 0x000fe200078e00ff */
[----:B------:R-:W-:-:S02]  /*03b0*/  ISETP.GT.U32.AND P2, PT, R9, R16, PT ;  /* 0x000000100900720c */ /* 0x000fc40003f44070 */
[----:B------:R-:W-:Y:S01]  /*03c0*/  IADD3 R37, PT, PT, R20, 0x1715609d, RZ ;  /* 0x1715609d14257810 */ /* 0x000fe20007ffe0ff */
[----:B------:R-:W-:Y:S01]  /*03d0*/  IMAD.WIDE.U32 R2, R2, -0x326172a9, RZ ;  /* 0xcd9e8d5702027825 */ /* 0x000fe200078e00ff */
[----:B------:R-:W-:Y:S02]  /*03e0*/  LOP3.LUT R15, R45, R4, R15, 0x96, !PT ;  /* 0x000000042d0f7212 */ /* 0x000fe400078e960f */
[C---:B------:R-:W-:Y:S01]  /*03f0*/  IADD3 R35, PT, PT, R21.reuse, 0x646e171e, RZ ;  /* 0x646e171e15237810 */ /* 0x040fe20007ffe0ff */
[----:B------:R-:W-:Y:S01]  /*0400*/  VIADD R43, R21, 0x76cf5d0a ;  /* 0x76cf5d0a152b7836 */ /* 0x000fe20000000000 */
[----:B------:R-:W-:Y:S01]  /*0410*/  LOP3.LUT R4, R44, R14, R3, 0x96, !PT ;  /* 0x0000000e2c047212 */ /* 0x000fe200078e9603 */
[----:B------:R-:W-:Y:S01]  /*0420*/  IMAD.WIDE.U32 R14, R15, -0x2daee0ad, RZ ;  /* 0xd2511f530f0e7825 */ /* 0x000fe200078e00ff */
[----:B------:R-:W-:-:S03]  /*0430*/  IADD3 R18, PT, PT, R20, 0x5384540f, RZ ;  /* 0x5384540f14127810 */ /* 0x000fc60007ffe0ff */
[----:B------:R-:W-:Y:S01]  /*0440*/  IMAD.WIDE.U32 R4, R4, -0x2daee0ad, RZ ;  /* 0xd2511f5304047825 */ /* 0x000fe200078e00ff */
[----:B------:R-:W-:Y:S02]  /*0450*/  LOP3.LUT R15, R43, R6, R15, 0x96, !PT ;  /* 0x000000062b0f7212 */ /* 0x000fe400078e960f */
[----:B------:R-:W-:Y:S01]  /*0460*/  @!P2 IADD3 R8, PT, PT, R8, 0x1, RZ ;  /* 0x000000010808a810 */ /* 0x000fe20007ffe0ff */
[----:B------:R-:W-:Y:S01]  /*0470*/  @!P2 IMAD.IADD R16, R16, 0x1, -R9 ;  /* 0x000000011010a824 */ /* 0x000fe200078e0a09 */
[----:B------:R-:W-:Y:S01]  /*0480*/  LOP3.LUT R6, R42, R14, R5, 0x96, !PT ;  /* 0x0000000e2a067212 */ /* 0x000fe200078e9605 */
[----:B------:R-:W-:Y:S01]  /*0490*/  IMAD.WIDE.U32 R14, R15, -0x326172a9, RZ ;  /* 0xcd9e8d570f0e7825 */ /* 0x000fe200078e00ff */
[----:B------:R-:W-:Y:S02]  /*04a0*/  ISETP.NE.AND P2, PT, R19, RZ, PT ;  /* 0x000000ff1300720c */ /* 0x000fe40003f45270 */
[----:B------:R-:W-:Y:S01]  /*04b0*/  ISETP.GE.U32.AND P0, PT, R16, R9, PT ;  /* 0x000000091000720c */ /* 0x000fe20003f06070 */
[----:B------:R-:W-:Y:S01]  /*04c0*/  VIADD R41, R20, 0xdaa66d2b ;  /* 0xdaa66d2b14297836 */ /* 0x000fe20000000000 */
[----:B------:R-:W-:Y:S01]  /*04d0*/  IADD3 R16, PT, PT, R21, -0x24c28bd8, RZ ;  /* 0xdb3d742815107810 */ /* 0x000fe20007ffe0ff */
[----:B------:R-:W-:-:S03]  /*04e0*/  IMAD.WIDE.U32 R6, R6, -0x326172a9, RZ ;  /* 0xcd9e8d5706067825 */ /* 0x000fc600078e00ff */
[----:B------:R-:W-:Y:S01]  /*04f0*/  LOP3.LUT R15, R41, R2, R15, 0x96, !PT ;  /* 0x00000002290f7212 */ /* 0x000fe200078e960f */
[----:B------:R-:W-:Y:S01]  /*0500*/  VIADD R38, R21, 0xa9066899 ;  /* 0xa906689915267836 */ /* 0x000fe20000000000 */
[----:B------:R-:W-:Y:S01]  /*0510*/  LOP3.LUT R2, R40, R14, R7, 0x96, !PT ;  /* 0x0000000e28027212 */ /* 0x000fe200078e9607 */
[----:B------:R-:W-:Y:S02]  /*0520*/  VIADD R36, R20, 0xb54cda56 ;  /* 0xb54cda5614247836 */ /* 0x000fe40000000000 */
[----:B------:R-:W-:-:S04]  /*0530*/  IMAD.WIDE.U32 R14, R15, -0x2daee0ad, RZ ;  /* 0xd2511f530f0e7825 */ /* 0x000fc800078e00ff */
[----:B------:R-:W-:Y:S01]  /*0540*/  IMAD.WIDE.U32 R2, R2, -0x2daee0ad, RZ ;  /* 0xd2511f5302027825 */ /* 0x000fe200078e00ff */
[----:B------:R-:W-:-:S03]  /*0550*/  LOP3.LUT R15, R39, R4, R15, 0x96, !PT ;  /* 0x00000004270f7212 */ /* 0x000fc600078e960f */
[----:B------:R-:W-:Y:S01]  /*0560*/  @P0 VIADD R8, R8, 0x1 ;  /* 0x0000000108080836 */ /* 0x000fe20000000000 */
[----:B------:R-:W-:Y:S01]  /*0570*/  LOP3.LUT R4, R38, R14, R3, 0x96, !PT ;  /* 0x0000000e26047212 */ /* 0x000fe200078e9603 */
[----:B------:R-:W-:-:S03]  /*0580*/  IMAD.WIDE.U32 R14, R15, -0x326172a9, RZ ;  /* 0xcd9e8d570f0e7825 */ /* 0x000fc600078e00ff */
[----:B------:R-:W-:Y:S01]  /*0590*/  MOV R10, R8 ;  /* 0x00000008000a7202 */ /* 0x000fe20000000f00 */
[----:B------:R-:W-:Y:S01]  /*05a0*/  IMAD.WIDE.U32 R4, R4, -0x326172a9, RZ ;  /* 0xcd9e8d5704047825 */ /* 0x000fe200078e00ff */
[----:B------:R-:W-:-:S03]  /*05b0*/  LOP3.LUT R8, R37, R6, R15, 0x96, !PT ;  /* 0x0000000625087212 */ /* 0x000fc600078e960f */
[----:B------:R-:W-:Y:S01]  /*05c0*/  @!P1 IMAD.MOV R10, RZ, RZ, -R10 ;  /* 0x000000ffff0a9224 */ /* 0x000fe200078e0a0a */
[----:B------:R-:W-:Y:S01]  /*05d0*/  @!P2 LOP3.LUT R10, RZ, R19, RZ, 0x33, !PT ;  /* 0x00000013ff0aa212 */ /* 0x000fe200078e33ff */
[----:B------:R-:W-:Y:S01]  /*05e0*/  IMAD.WIDE.U32 R8, R8, -0x2daee0ad, RZ ;  /* 0xd2511f5308087825 */ /* 0x000fe200078e00ff */
[----:B------:R-:W-:-:S03]  /*05f0*/  LOP3.LUT R6, R36, R14, R5, 0x96, !PT ;  /* 0x0000000e24067212 */ /* 0x000fc600078e9605 */
[----:B------:R-:W-:Y:S01]  /*0600*/  IMAD R19, R19, R10, R19 ;  /* 0x0000000a13137224 */ /* 0x000fe200078e0213 */
[----:B------:R-:W-:Y:S01]  /*0610*/  LOP3.LUT R9, R35, R2, R9, 0x96, !PT ;  /* 0x0000000223097212 */ /* 0x000fe200078e9609 */
[----:B------:R-:W-:-:S03]  /*0620*/  IMAD.WIDE.U32 R6, R6, -0x2daee0ad, RZ ;  /* 0xd2511f5306067825 */ /* 0x000fc600078e00ff */
[----:B------:R-:W-:Y:S01]  /*0630*/  ISETP.GE.AND P0, PT, R47, R19, PT ;  /* 0x000000132f00720c */ /* 0x000fe20003f06270 */
[----:B------:R-:W-:Y:S02]  /*0640*/  VIADD R34, R21, 0x1fd5c5a3 ;  /* 0x1fd5c5a315227836 */ /* 0x000fe40000000000 */
[----:B------:R-:W-:-:S03]  /*0650*/  VIADD R17, R20, 0xf1bbcdc8 ;  /* 0xf1bbcdc814117836 */ /* 0x000fc60000000000 */
        /* <DEDUP_REMOVED lines=8> */
[----:B------:R-:W0:Y:S01]  /*06e0*/  LDCU.64 UR4, c[0x0][0x3c0] ;  /* 0x00007800ff0477ac */ /* 0x000e220008000a00 */
[----:B------:R-:W-:Y:S01]  /*06f0*/  LOP3.LUT R6, R16, R6, R5, 0x96, !PT ;  /* 0x0000000610067212 */ /* 0x000fe200078e9605 */
[----:B------:R-:W-:Y:S01]  /*0700*/  IMAD.HI.U32 R3, R10, -0x2daee0ad, RZ ;  /* 0xd2511f530a037827 */ /* 0x000fe200078e00ff */
[----:B------:R-:W-:Y:S01]  /*0710*/  IADD3 R7, PT, PT, R21, -0x695add53, RZ ;  /* 0x96a522ad15077810 */ /* 0x000fe20007ffe0ff */
[----:B------:R-:W1:Y:S02]  /*0720*/  LDCU.64 UR8, c[0x0][0x3b8] ;  /* 0x00007700ff0877ac */ /* 0x000e640008000a00 */
[----:B------:R-:W-:Y:S01]  /*0730*/  IMAD.HI.U32 R5, R6, -0x326172a9, RZ ;  /* 0xcd9e8d5706057827 */ /* 0x000fe200078e00ff */
[----:B------:R-:W2:Y:S01]  /*0740*/  LDC R15, c[0x0][0x380] ;  /* 0x0000e000ff0f7b82 */ /* 0x000ea20000000800 */
[----:B------:R-:W-:Y:S02]  /*0750*/  LOP3.LUT R4, R4, R3, RZ, 0x3c, !PT ;  /* 0x0000000304047212 */ /* 0x000fe400078e3cff */
[----:B------:R-:W-:-:S02]  /*0760*/  VIADD R14, R20, 0x8ff34781 ;  /* 0x8ff34781140e7836 */ /* 0x000fc40000000000 */
[----:B------:R-:W-:Y:S01]  /*0770*/  IMAD R8, R6, -0x326172a9, RZ ;  /* 0xcd9e8d5706087824 */ /* 0x000fe200078e02ff */
[----:B------:R-:W-:Y:S02]  /*0780*/  LOP3.LUT R6, R0, 0x3, RZ, 0xc0, !PT ;  /* 0x0000000300067812 */ /* 0x000fe400078ec0ff */
[----:B------:R-:W3:Y:S01]  /*0790*/  LDC.64 R22, c[0x0][0x3a0] ;  /* 0x0000e800ff167b82 */ /* 0x000ee20000000a00 */
[----:B------:R-:W-:Y:S01]  /*07a0*/  LOP3.LUT R9, R14, R2, R5, 0x96, !PT ;  /* 0x000000020e097212 */ /* 0x000fe200078e9605 */
[----:B------:R-:W-:Y:S01]  /*07b0*/  IMAD.MOV.U32 R5, RZ, RZ, R47 ;  /* 0x000000ffff057224 */ /* 0x000fe200078e002f */
[----:B------:R-:W-:-:S05]  /*07c0*/  LOP3.LUT R4, R4, R7, RZ, 0x3c, !PT ;  /* 0x0000000704047212 */ /* 0x000fca00078e3cff */
[----:B------:R-:W4:Y:S01]  /*07d0*/  LDC.64 R24, c[0x0][0x3b0] ;  /* 0x0000ec00ff187b82 */ /* 0x000f220000000a00 */
[----:B0-----:R-:W-:-:S07]  /*07e0*/  DADD R28, -R28, UR4 ;  /* 0x000000041c1c7e29 */ /* 0x001fce0008000100 */
[----:B-1----:R-:W0:Y:S04]  /*07f0*/  LDC.64 R26, c[0x0][0x3a8] ;  /* 0x0000ea00ff1a7b82 */ /* 0x002e280000000a00 */
.L_x_71:
[----:B------:R-:W-:Y:S01]  /*0800*/  IADD3 R12, PT, PT, R12, 0x1, RZ ;  /* 0x000000010c0c7810 */ /* 0x000fe20007ffe0ff */
[----:B------:R-:W-:Y:S03]  /*0810*/  BSSY.RECONVERGENT B0, `(.L_x_56) ;  /* 0x000000c000007945 */ /* 0x000fe60003800200 */
[C---:B------:R-:W-:Y:S01]  /*0820*/  ISETP.NE.AND P0, PT, R12.reuse, RZ, PT ;  /* 0x000000ff0c00720c */ /* 0x040fe20003f05270 */
[----:B0-2---:R-:W-:-:S12]  /*0830*/  IMAD.WIDE.U32 R50, R12, -0x2daee0ad, RZ ;  /* 0xd2511f530c327825 */ /* 0x005fd800078e00ff */
[----:B-1----:R-:W-:Y:S05]  /*0840*/  @P0 BRA `(.L_x_57) ;  /* 0x0000000000200947 */ /* 0x002fea0003800000 */
        /* <DEDUP_REMOVED lines=8> */
.L_x_57:
[----:B------:R-:W-:Y:S05]  /*08d0*/  BSYNC.RECONVERGENT B0 ;  /* 0x0000000000007941 */ /* 0x000fea0003800200 */
.L_x_56:
[----:B------:R-:W-:Y:S01]  /*08e0*/  IMAD.WIDE.U32 R30, R5, -0x326172a9, RZ ;  /* 0xcd9e8d57051e7825 */ /* 0x000fe200078e00ff */
[----:B------:R-:W-:Y:S02]  /*08f0*/  LOP3.LUT R2, R13, R51, R21, 0x96, !PT ;  /* 0x000000330d027212 */ /* 0x000fe400078e9615 */
[----:B------:R-:W-:Y:S01]  /*0900*/  ISETP.GT.AND P0, PT, R6, 0x1, PT ;  /* 0x000000010600780c */ /* 0x000fe20003f04270 */
[----:B------:R-:W-:Y:S01]  /*0910*/  IMAD R0, R10, -0x2daee0ad, RZ ;  /* 0xd2511f530a007824 */ /* 0x000fe200078e02ff */
        /* <DEDUP_REMOVED lines=32> */
[----:B------:R-:W-:Y:S01]  /*0b20*/  IMAD.MOV.U32 R32, RZ, RZ, R9 ;  /* 0x000000ffff207224 */ /* 0x000fe200078e0009 */
[----:B------:R-:W-:Y:S01]  /*0b30*/  LOP3.LUT R10, R17, R2, R31, 0x96, !PT ;  /* 0x00000002110a7212 */ /* 0x000fe200078e961f */
[----:B------:R-:W-:-:S04]  /*0b40*/  IMAD.WIDE.U32 R2, R3, -0x326172a9, RZ ;  /* 0xcd9e8d5703027825 */ /* 0x000fc800078e00ff */
[----:B------:R-:W-:Y:S01]  /*0b50*/  IMAD.HI.U32 R31, R10, -0x2daee0ad, RZ ;  /* 0xd2511f530a1f7827 */ /* 0x000fe200078e00ff */
[----:B------:R-:W-:Y:S02]  /*0b60*/  LOP3.LUT R9, R14, R30, R3, 0x96, !PT ;  /* 0x0000001e0e097212 */ /* 0x000fe400078e9603 */
[----:B------:R-:W-:Y:S01]  /*0b70*/  MOV R3, R8 ;  /* 0x0000000800037202 */ /* 0x000fe20000000f00 */
[----:B------:R-:W-:Y:S01]  /*0b80*/  IMAD.MOV.U32 R33, RZ, RZ, R4 ;  /* 0x000000ffff217224 */ /* 0x000fe200078e0004 */
        /* <DEDUP_REMOVED lines=12> */
.L_x_58:
        /* <DEDUP_REMOVED lines=9> */
.L_x_59:
[----:B--2---:R-:W-:Y:S01]  /*0ce0*/  ISETP.GE.AND P0, PT, R47, R15, PT ;  /* 0x0000000f2f00720c */ /* 0x004fe20003f06270 */
        /* <DEDUP_REMOVED lines=10> */
[----:B------:R-:W2:Y:S01]  /*0d90*/  LDG.E R49, desc[UR6][R30.64] ;  /* 0x000000061e317981 */ /* 0x000ea2000c1e1900 */
[----:B------:R-:W-:-:S05]  /*0da0*/  I2FP.F32.U32 R32, R32 ;  /* 0x0000002000207245 */ /* 0x000fca0000201000 */
[----:B------:R-:W-:-:S04]  /*0db0*/  FFMA.FTZ R32, R32, R33, 1.1641532182693481445e-10 ;  /* 0x2f00000020207423 */ /* 0x000fc80000010021 */
[----:B------:R-:W-:-:S04]  /*0dc0*/  FMUL.FTZ R32, R32, 1 ;  /* 0x3f80000020207820 */ /* 0x000fc80000410000 */
[----:B------:R-:W0:Y:S02]  /*0dd0*/  F2F.F64.F32 R50, R32 ;  /* 0x0000002000327310 */ /* 0x000e240000201800 */
[----:B0-----:R-:W-:Y:S01]  /*0de0*/  DFMA R50, R50, R28, UR8 ;  /* 0x0000000832327e2b */ /* 0x001fe2000800001c */
[----:B--2---:R-:W-:-:S13]  /*0df0*/  FSETP.GTU.FTZ.AND P0, PT, R49, RZ, PT ;  /* 0x000000ff3100720b */ /* 0x004fda0003f1c000 */
[----:B------:R-:W-:Y:S05]  /*0e00*/  @P0 BRA `(.L_x_62) ;  /* 0x00000000002c0947 */ /* 0x000fea0003800000 */
[----:B------:R-:W-:Y:S01]  /*0e10*/  UMOV UR4, 0xf0000000 ;  /* 0xf000000000047882 */ /* 0x000fe20000000000 */
[----:B------:R-:W-:Y:S01]  /*0e20*/  UMOV UR5, 0x380fffff ;  /* 0x380fffff00057882 */ /* 0x000fe20000000000 */
[----:B------:R-:W0:Y:S01]  /*0e30*/  F2F.F32.F64 R52, R50 ;  /* 0x0000003200347310 */ /* 0x000e220000301000 */
[----:B------:R-:W-:Y:S01]  /*0e40*/  DSETP.GEU.AND P0, PT, |R50|, UR4, PT ;  /* 0x0000000432007e2a */ /* 0x000fe2000bf0e200 */
[----:B---3--:R-:W-:-:S04]  /*0e50*/  IMAD.WIDE R30, R47, 0x4, R22 ;  /* 0x000000042f1e7825 */ /* 0x008fc800078e0216 */
[----:B----4-:R-:W-:-:S09]  /*0e60*/  IMAD.WIDE R32, R47, 0x4, R24 ;  /* 0x000000042f207825 */ /* 0x010fd200078e0218 */
[----:B0-----:R-:W-:-:S04]  /*0e70*/  @!P0 FMUL R52, R52, 1.175494350822287508e-38 ;  /* 0x0080000034348820 */ /* 0x001fc80000400000 */
[----:B------:R-:W-:-:S05]  /*0e80*/  FMUL.FTZ R49, R49, R52 ;  /* 0x0000003431317220 */ /* 0x000fca0000410000 */
[----:B------:R1:W-:Y:S04]  /*0e90*/  STG.E desc[UR6][R30.64], R49 ;  /* 0x000000311e007986 */ /* 0x0003e8000c101906 */
[----:B------:R1:W-:Y:S01]  /*0ea0*/  STG.E desc[UR6][R32.64], R52 ;  /* 0x0000003420007986 */ /* 0x0003e2000c101906 */
[----:B------:R-:W-:Y:S05]  /*0eb0*/  BRA `(.L_x_61) ;  /* 0x0000000000147947 */ /* 0x000fea0003800000 */
.L_x_62:
[----:B---3--:R-:W-:Y:S01]  /*0ec0*/  IMAD.WIDE R30, R47, 0x4, R22 ;  /* 0x000000042f1e7825 */ /* 0x008fe200078e0216 */
[----:B------:R-:W-:-:S03]  /*0ed0*/  MOV R51, 0x3f800000 ;  /* 0x3f80000000337802 */ /* 0x000fc60000000f00 */
[----:B----4-:R-:W-:Y:S01]  /*0ee0*/  IMAD.WIDE R32, R47, 0x4, R24 ;  /* 0x000000042f207825 */ /* 0x010fe200078e0218 */
[----:B------:R2:W-:Y:S04]  /*0ef0*/  STG.E desc[UR6][R30.64], R49 ;  /* 0x000000311e007986 */ /* 0x0005e8000c101906 */
[----:B------:R2:W-:Y:S02]  /*0f00*/  STG.E desc[UR6][R32.64], R51 ;  /* 0x0000003320007986 */ /* 0x0005e4000c101906 */
.L_x_61:
[----:B------:R-:W-:Y:S05]  /*0f10*/  BSYNC.RECONVERGENT B0 ;  /* 0x0000000000007941 */ /* 0x000fea0003800200 */
.L_x_60:
[----:B------:R-:W-:Y:S01]  /*0f20*/  IADD3 R47, PT, PT, R48, R47, RZ ;  /* 0x0000002f302f7210 */ /* 0x000fe20007ffe0ff */
[----:B------:R-:W-:Y:S03]  /*0f30*/  BSSY.RECONVERGENT B0, `(.L_x_63) ;  /* 0x000001a000007945 */ /* 0x000fe60003800200 */
[----:B------:R-:W-:-:S13]  /*0f40*/  ISETP.GE.AND P0, PT, R47, R15, PT ;  /* 0x0000000f2f00720c */ /* 0x000fda0003f06270 */
[----:B------:R-:W-:Y:S05]  /*0f50*/  @P0 BRA `(.L_x_64) ;  /* 0x00000000005c0947 */ /* 0x000fea0003800000 */
[----:B012---:R-:W-:-:S05]  /*0f60*/  IMAD.WIDE R30, R47, 0x4, R26 ;  /* 0x000000042f1e7825 */ /* 0x007fca00078e021a */
[----:B------:R-:W2:Y:S01]  /*0f70*/  LDG.E R49, desc[UR6][R30.64] ;  /* 0x000000061e317981 */ /* 0x000ea2000c1e1900 */
        /* <DEDUP_REMOVED lines=16> */
.L_x_65:
[----:B---3--:R-:W-:-:S04]  /*1080*/  IMAD.WIDE R32, R47, 0x4, R22 ;  /* 0x000000042f207825 */ /* 0x008fc800078e0216 */
[----:B------:R-:W-:Y:S01]  /*1090*/  IMAD.MOV.U32 R3, RZ, RZ, 0x3f800000 ;  /* 0x3f800000ff037424 */ /* 0x000fe200078e00ff */
[----:B------:R0:W-:Y:S01]  /*10a0*/  STG.E desc[UR6][R32.64], R49 ;  /* 0x0000003120007986 */ /* 0x0001e2000c101906 */
[----:B----4-:R-:W-:-:S05]  /*10b0*/  IMAD.WIDE R30, R47, 0x4, R24 ;  /* 0x000000042f1e7825 */ /* 0x010fca00078e0218 */
[----:B------:R0:W-:Y:S02]  /*10c0*/  STG.E desc[UR6][R30.64], R3 ;  /* 0x000000031e007986 */ /* 0x0001e4000c101906 */
.L_x_64:
[----:B------:R-:W-:Y:S05]  /*10d0*/  BSYNC.RECONVERGENT B0 ;  /* 0x0000000000007941 */ /* 0x000fea0003800200 */
.L_x_63:
        /* <DEDUP_REMOVED lines=22> */
.L_x_68:
[----:B---3--:R-:W-:Y:S01]  /*1240*/  IMAD.WIDE R30, R47, 0x4, R22 ;  /* 0x000000042f1e7825 */ /* 0x008fe200078e0216 */
[----:B------:R-:W-:-:S03]  /*1250*/  MOV R33, 0x3f800000 ;  /* 0x3f80000000217802 */ /* 0x000fc60000000f00 */
[----:B----4-:R-:W-:Y:S01]  /*1260*/  IMAD.WIDE R2, R47, 0x4, R24 ;  /* 0x000000042f027825 */ /* 0x010fe200078e0218 */
[----:B------:R0:W-:Y:S04]  /*1270*/  STG.E desc[UR6][R30.64], R49 ;  /* 0x000000311e007986 */ /* 0x0001e8000c101906 */
[----:B------:R0:W-:Y:S02]  /*1280*/  STG.E desc[UR6][R2.64], R33 ;  /* 0x0000002102007986 */ /* 0x0001e4000c101906 */
.L_x_67:
[----:B------:R-:W-:Y:S05]  /*1290*/  BSYNC.RECONVERGENT B0 ;  /* 0x0000000000007941 */ /* 0x000fea0003800200 */
.L_x_66:
[----:B------:R-:W-:-:S05]  /*12a0*/  IMAD.IADD R47, R48, 0x1, R47 ;  /* 0x00000001302f7824 */ /* 0x000fca00078e022f */
[----:B------:R-:W-:-:S13]  /*12b0*/  ISETP.GE.AND P0, PT, R47, R15, PT ;  /* 0x0000000f2f00720c */ /* 0x000fda0003f06270 */
[----:B------:R-:W-:Y:S05]  /*12c0*/  @P0 BRA `(.L_x_69) ;  /* 0x00000000005c0947 */ /* 0x000fea0003800000 */
[----:B0-----:R-:W-:-:S05]  /*12d0*/  IMAD.WIDE R2, R47, 0x4, R26 ;  /* 0x000000042f027825 */ /* 0x001fca00078e021a */
[----:B-12---:R-:W2:Y:S01]  /*12e0*/  LDG.E R49, desc[UR6][R2.64] ;  /* 0x0000000602317981 */ /* 0x006ea2000c1e1900 */
        /* <DEDUP_REMOVED lines=16> */
.L_x_70:
[----:B---3--:R-:W-:Y:S01]  /*13f0*/  IMAD.WIDE R30, R47, 0x4, R22 ;  /* 0x000000042f1e7825 */ /* 0x008fe200078e0216 */
[----:B------:R-:W-:-:S03]  /*1400*/  MOV R33, 0x3f800000 ;  /* 0x3f80000000217802 */ /* 0x000fc60000000f00 */
[----:B----4-:R-:W-:Y:S01]  /*1410*/  IMAD.WIDE R2, R47, 0x4, R24 ;  /* 0x000000042f027825 */ /* 0x010fe200078e0218 */
[----:B------:R0:W-:Y:S04]  /*1420*/  STG.E desc[UR6][R30.64], R49 ;  /* 0x000000311e007986 */ /* 0x0001e8000c101906 */
[----:B------:R0:W-:Y:S02]  /*1430*/  STG.E desc[UR6][R2.64], R33 ;  /* 0x0000002102007986 */ /* 0x0001e4000c101906 */
.L_x_69:
[----:B------:R-:W-:Y:S01]  /*1440*/  IADD3 R47, PT, PT, R48, R47, RZ ;  /* 0x0000002f302f7210 */ /* 0x000fe20007ffe0ff */
[----:B------:R-:W-:Y:S05]  /*1450*/  WARPSYNC.ALL ;  /* 0x0000000000007948 */ /* 0x000fea0003800000 */
[----:B------:R-:W-:Y:S01]  /*1460*/  BAR.SYNC.DEFER_BLOCKING 0x0 ;  /* 0x0000000000007b1d */ /* 0x000fe20000010000 */
[----:B------:R-:W-:-:S13]  /*1470*/  ISETP.GE.AND P0, PT, R47, R19, PT ;  /* 0x000000132f00720c */ /* 0x000fda0003f06270 */
[----:B------:R-:W-:Y:S05]  /*1480*/  @!P0 BRA `(.L_x_71) ;  /* 0xfffffff000dc8947 */ /* 0x000fea000383ffff */
[----:B------:R-:W-:Y:S05]  /*1490*/  EXIT ;  /* 0x000000000000794d */ /* 0x000fea0003800000 */
.L_x_72:
        /* <DEDUP_REMOVED lines=14> */
.L_x_110:


//--------------------- .text._ZN2at6native28rrelu_with_noise_cuda_kernelIfLi2EZNS0_28_rrelu_with_noise_cuda_trainIfEEvRNS_6TensorERKS3_S4_RKN3c106ScalarESA_St8optionalINS_9GeneratorEEEUlP24curandStatePhilox4_32_10E_EEviNS_15PhiloxCudaStateEPT_PKSI_SJ_ddRKT1_ --------------------------
	.section	.text._ZN2at6native28rrelu_with_noise_cuda_kernelIfLi2EZNS0_28_rrelu_with_noise_cuda_trainIfEEvRNS_6TensorERKS3_S4_RKN3c106ScalarESA_St8optionalINS_9GeneratorEEEUlP24curandStatePhilox4_32_10E_EEviNS_15PhiloxCudaStateEPT_PKSI_SJ_ddRKT1_,"ax",@progbits
	.align	128
        .global         _ZN2at6native28rrelu_with_noise_cuda_kernelIfLi2EZNS0_28_rrelu_with_noise_cuda_trainIfEEvRNS_6TensorERKS3_S4_RKN3c106ScalarESA_St8optionalINS_9GeneratorEEEUlP24curandStatePhilox4_32_10E_EEviNS_15PhiloxCudaStateEPT_PKSI_SJ_ddRKT1_
        .type           _ZN2at6native28rrelu_with_noise_cuda_kernelIfLi2EZNS0_28_rrelu_with_noise_cuda_trainIfEEvRNS_6TensorERKS3_S4_RKN3c106ScalarESA_St8optionalINS_9GeneratorEEEUlP24curandStatePhilox4_32_10E_EEviNS_15PhiloxCudaStateEPT_PKSI_SJ_ddRKT1_,@function
        .size           _ZN2at6native28rrelu_with_noise_cuda_kernelIfLi2EZNS0_28_rrelu_with_noise_cuda_trainIfEEvRNS_6TensorERKS3_S4_RKN3c106ScalarESA_St8optionalINS_9GeneratorEEEUlP24curandStatePhilox4_32_10E_EEviNS_15PhiloxCudaStateEPT_PKSI_SJ_ddRKT1_,(.L_x_111 - _ZN2at6native28rrelu_with_noise_cuda_kernelIfLi2EZNS0_28_rrelu_with_noise_cuda_trainIfEEvRNS_6TensorERKS3_S4_RKN3c106ScalarESA_St8optionalINS_9GeneratorEEEUlP24curandStatePhilox4_32_10E_EEviNS_15PhiloxCudaStateEPT_PKSI_SJ_ddRKT1_)
        .other          _ZN2at6native28rrelu_with_noise_cuda_kernelIfLi2EZNS0_28_rrelu_with_noise_cuda_trainIfEEvRNS_6TensorERKS3_S4_RKN3c106ScalarESA_St8optionalINS_9GeneratorEEEUlP24curandStatePhilox4_32_10E_EEviNS_15PhiloxCudaStateEPT_PKSI_SJ_ddRKT1_,@"STO_CUDA_ENTRY STV_DEFAULT"
_ZN2at6native28rrelu_with_noise_cuda_kernelIfLi2EZNS0_28_rrelu_with_noise_cuda_trainIfEEvRNS_6TensorERKS3_S4_RKN3c106ScalarESA_St8optionalINS_9GeneratorEEEUlP24curandStatePhilox4_32_10E_EEviNS_15PhiloxCudaStateEPT_PKSI_SJ_ddRKT1_:
.text._ZN2at6native28rrelu_with_noise_cuda_kernelIfLi2EZNS0_28_rrelu_with_noise_cuda_trainIfEEvRNS_6TensorERKS3_S4_RKN3c106ScalarESA_St8optionalINS_9GeneratorEEEUlP24curandStatePhilox4_32_10E_EEviNS_15PhiloxCudaStateEPT_PKSI_SJ_ddRKT1_:
        /* <DEDUP_REMOVED lines=11> */
[----:B-1----:R-:W-:Y:S01]  /*00b0*/  @P0 IMAD.MOV.U32 R2, RZ, RZ, R0 ;  /* 0x000000ffff020224 */ /* 0x002fe200078e0000 */
[----:B------:R-:W1:Y:S01]  /*00c0*/  @P0 LDC R5, c[0x0][0x398] ;  /* 0x0000e600ff050b82 */ /* 0x000e620000000800 */
[----:B---3--:R-:W-:-:S06]  /*00d0*/  @P0 IMAD.MOV.U32 R3, RZ, RZ, R11 ;  /* 0x000000ffff030224 */ /* 0x008fcc00078e000b */
[----:B--2---:R-:W1:Y:S01]  /*00e0*/  @P0 LDG.E.64 R2, desc[UR6][R2.64] ;  /* 0x0000000602020981 */ /* 0x004e62000c1e1b00 */
[----:B------:R-:W-:Y:S01]  /*00f0*/  MOV R20, UR4 ;  /* 0x0000000400147c02 */ /* 0x000fe20008000f00 */
[----:B------:R-:W-:-:S06]  /*0100*/  IMAD.U32 R21, RZ, RZ, UR5 ;  /* 0x00000005ff157e24 */ /* 0x000fcc000f8e00ff */
[----:B------:R-:W2:Y:S01]  /*0110*/  @P0 LDG.E.64 R20, desc[UR6][R20.64] ;  /* 0x0000000614140981 */ /* 0x000ea2000c1e1b00 */
[----:B------:R-:W4:Y:S02]  /*0120*/  LDCU UR4, c[0x0][0x370] ;  /* 0x00006e00ff0477ac */ /* 0x000f240008000800 */
[----:B----4-:R-:W-:Y:S01]  /*0130*/  IMAD R46, R47, UR4, RZ ;  /* 0x000000042f2e7c24 */ /* 0x010fe2000f8e02ff */
[----:B------:R-:W0:Y:S04]  /*0140*/  S2UR UR4, SR_CTAID.X ;  /* 0x00000000000479c3 */ /* 0x000e280000002500 */
[----:B------:R-:W-:-:S04]  /*0150*/  SHF.L.U32 R16, R46, 0x1, RZ ;  /* 0x000000012e107819 */ /* 0x000fc800000006ff */
[----:B------:R-:W-:-:S04]  /*0160*/  IABS R9, R16 ;  /* 0x0000001000097213 */ /* 0x000fc80000000000 */
[----:B------:R-:W3:Y:S01]  /*0170*/  I2F.RP R4, R9 ;  /* 0x0000000900047306 */ /* 0x000ee20000209400 */
[----:B0-----:R-:W-:-:S07]  /*0180*/  IMAD R47, R47, UR4, R8 ;  /* 0x000000042f2f7c24 */ /* 0x001fce000f8e0208 */
[----:B---3--:R-:W0:Y:S02]  /*0190*/  MUFU.RCP R4, R4 ;  /* 0x0000000400047308 */ /* 0x008e240000001000 */
[----:B0-----:R-:W-:-:S06]  /*01a0*/  VIADD R6, R4, 0xffffffe ;  /* 0x0ffffffe04067836 */ /* 0x001fcc0000000000 */
[----:B------:R0:W3:Y:S02]  /*01b0*/  F2I.FTZ.U32.TRUNC.NTZ R7, R6 ;  /* 0x0000000600077305 */ /* 0x0000e4000021f000 */
[----:B0-----:R-:W-:Y:S01]  /*01c0*/  IMAD.MOV.U32 R6, RZ, RZ, RZ ;  /* 0x000000ffff067224 */ /* 0x001fe200078e00ff */
[----:B---3--:R-:W-:Y:S02]  /*01d0*/  IADD3 R12, PT, PT, RZ, -R7, RZ ;  /* 0x80000007ff0c7210 */ /* 0x008fe40007ffe0ff */
[----:B-1----:R-:W-:-:S03]  /*01e0*/  @P0 IADD3 R0, P1, PT, R2, R5, RZ ;  /* 0x0000000502000210 */ /* 0x002fc60007f3e0ff */
[----:B------:R-:W-:Y:S01]  /*01f0*/  IMAD.MOV.U32 R2, RZ, RZ, R12 ;  /* 0x000000ffff027224 */ /* 0x000fe200078e000c */
[----:B------:R-:W-:Y:S01]  /*0200*/  IABS R12, R16 ;  /* 0x00000010000c7213 */ /* 0x000fe20000000000 */
[----:B------:R-:W-:Y:S01]  /*0210*/  IMAD.WIDE.U32 R4, R47, -0x326172a9, RZ ;  /* 0xcd9e8d572f047825 */ /* 0x000fe200078e00ff */
[----:B------:R-:W-:Y:S02]  /*0220*/  @P0 IADD3.X R11, PT, PT, RZ, R3, RZ, P1, !PT ;  /* 0x00000003ff0b0210 */ /* 0x000fe40000ffe4ff */
[----:B------:R-:W-:Y:S01]  /*0230*/  IADD3 R14, PT, PT, RZ, -R12, RZ ;  /* 0x8000000cff0e7210 */ /* 0x000fe20007ffe0ff */
[----:B------:R-:W-:Y:S01]  /*0240*/  IMAD R3, R2, R9, RZ ;  /* 0x0000000902037224 */ /* 0x000fe200078e02ff */
[--C-:B------:R-:W-:Y:S01]  /*0250*/  SHF.R.U32.HI R31, RZ, 0x2, R11.reuse ;  /* 0x00000002ff1f7819 */ /* 0x100fe2000001160b */
[----:B--2---:R-:W-:Y:S01]  /*0260*/  VIADD R45, R21, 0xbb67ae85 ;  /* 0xbb67ae85152d7836 */ /* 0x004fe20000000000 */
[----:B------:R-:W-:Y:S01]  /*0270*/  SHF.R.U64 R30, R0, 0x2, R11 ;  /* 0x00000002001e7819 */ /* 0x000fe2000000120b */
[----:B------:R-:W-:Y:S01]  /*0280*/  IMAD.HI.U32 R8, R7, R3, R6 ;  /* 0x0000000307087227 */ /* 0x000fe200078e0006 */
[----:B-----5:R-:W-:-:S02]  /*0290*/  IADD3 R11, PT, PT, R10, -0x1, RZ ;  /* 0xffffffff0a0b7810 */ /* 0x020fc40007ffe0ff */
[----:B------:R-:W-:Y:S01]  /*02a0*/  LOP3.LUT R6, R31, R5, R20, 0x96, !PT ;  /* 0x000000051f067212 */ /* 0x000fe200078e9614 */
[----:B------:R-:W-:Y:S01]  /*02b0*/  IMAD.WIDE.U32 R2, R30, -0x2daee0ad, RZ ;  /* 0xd2511f531e027825 */ /* 0x000fe200078e00ff */
[----:B------:R-:W-:Y:S02]  /*02c0*/  IABS R5, R11 ;  /* 0x0000000b00057213 */ /* 0x000fe40000000000 */
[----:B------:R-:W-:Y:S01]  /*02d0*/  SHF.R.S32.HI R10, RZ, 0x1f, R47 ;  /* 0x0000001fff0a7819 */ /* 0x000fe2000001142f */
[----:B------:R-:W-:Y:S01]  /*02e0*/  IMAD.WIDE.U32 R6, R6, -0x2daee0ad, RZ ;  /* 0xd2511f5306067825 */ /* 0x000fe200078e00ff */
[----:B------:R-:W-:Y:S02]  /*02f0*/  IADD3 R43, PT, PT, R20, 0x3c6ef372, RZ ;  /* 0x3c6ef372142b7810 */ /* 0x000fe40007ffe0ff */
[----:B------:R-:W-:Y:S01]  /*0300*/  LOP3.LUT R12, R10, R3, R21, 0x96, !PT ;  /* 0x000000030a0c7212 */ /* 0x000fe200078e9615 */
[----:B------:R-:W-:Y:S01]  /*0310*/  IMAD.HI.U32 R8, R8, R5, RZ ;  /* 0x0000000508087227 */ /* 0x000fe200078e00ff */
[----:B------:R-:W-:-:S02]  /*0320*/  LOP3.LUT R2, R45, R2, R7, 0x96, !PT ;  /* 0x000000022d027212 */ /* 0x000fc400078e9607 */
[----:B------:R-:W-:Y:S01]  /*0330*/  IADD3 R41, PT, PT, R21, 0x32370b8f, RZ ;  /* 0x32370b8f15297810 */ /* 0x000fe20007ffe0ff */
[----:B------:R-:W-:Y:S01]  /*0340*/  IMAD R14, R8, R14, R5 ;  /* 0x0000000e080e7224 */ /* 0x000fe200078e0205 */
[C---:B------:R-:W-:Y:S01]  /*0350*/  IADD3 R39, PT, PT, R20.reuse, 0x78dde6e4, RZ ;  /* 0x78dde6e414277810 */ /* 0x040fe20007ffe0ff */
[----:B------:R-:W-:Y:S01]  /*0360*/  VIADD R44, R20, 0x9e3779b9 ;  /* 0x9e3779b9142c7836 */ /* 0x000fe20000000000 */
[----:B------:R-:W-:Y:S01]  /*0370*/  LOP3.LUT R11, R11, R16, RZ, 0x3c, !PT ;  /* 0x000000100b0b7212 */ /* 0x000fe200078e3cff */
[----:B------:R-:W-:Y:S01]  /*0380*/  IMAD.WIDE.U32 R12, R12, -0x326172a9, RZ ;  /* 0xcd9e8d570c0c7825 */ /* 0x000fe200078e00ff */
[----:B------:R-:W-:Y:S02]  /*0390*/  ISETP.GT.U32.AND P2, PT, R9, R14, PT ;  /* 0x0000000e0900720c */ /* 0x000fe40003f44070 */
[----:B------:R-:W-:Y:S01]  /*03a0*/  IADD3 R38, PT, PT, R21, -0x126145ec, RZ ;  /* 0xed9eba1415267810 */ /* 0x000fe20007ffe0ff */
[----:B------:R-:W-:Y:S01]  /*03b0*/  IMAD.WIDE.U32 R2, R2, -0x326172a9, RZ ;  /* 0xcd9e8d5702027825 */ /* 0x000fe200078e00ff */
[----:B------:R-:W-:-:S02]  /*03c0*/  LOP3.LUT R13, R44, R4, R13, 0x96, !PT ;  /* 0x000000042c0d7212 */ /* 0x000fc400078e960d */
[----:B------:R-:W-:Y:S01]  /*03d0*/  ISETP.GE.AND P1, PT, R11, RZ, PT ;  /* 0x000000ff0b00720c */ /* 0x000fe20003f26270 */
[----:B------:R-:W-:Y:S01]  /*03e0*/  VIADD R42, R21, 0x76cf5d0a ;  /* 0x76cf5d0a152a7836 */ /* 0x000fe20000000000 */
[----:B------:R-:W-:Y:S01]  /*03f0*/  LOP3.LUT R4, R43, R12, R3, 0x96, !PT ;  /* 0x0000000c2b047212 */ /* 0x000fe200078e9603 */
[----:B------:R-:W-:Y:S01]  /*0400*/  IMAD.WIDE.U32 R12, R13, -0x2daee0ad, RZ ;  /* 0xd2511f530d0c7825 */ /* 0x000fe200078e00ff */
[----:B------:R-:W-:Y:S02]  /*0410*/  IADD3 R36, PT, PT, R20, 0x1715609d, RZ ;  /* 0x1715609d14247810 */ /* 0x000fe40007ffe0ff */
[----:B------:R-:W-:Y:S01]  /*0420*/  IADD3 R18, PT, PT, R21, 0x646e171e, RZ ;  /* 0x646e171e15127810 */ /* 0x000fe20007ffe0ff */
[----:B------:R-:W-:Y:S01]  /*0430*/  IMAD.WIDE.U32 R4, R4, -0x2daee0ad, RZ ;  /* 0xd2511f5304047825 */ /* 0x000fe200078e00ff */
[----:B------:R-:W-:Y:S02]  /*0440*/  LOP3.LUT R13, R42, R6, R13, 0x96, !PT ;  /* 0x000000062a0d7212 */ /* 0x000fe400078e960d */
[----:B------:R-:W-:Y:S01]  /*0450*/  @!P2 IADD3 R8, PT, PT, R8, 0x1, RZ ;  /* 0x000000010808a810 */ /* 0x000fe20007ffe0ff */
[----:B------:R-:W-:Y:S01]  /*0460*/  @!P2 IMAD.IADD R14, R14, 0x1, -R9 ;  /* 0x000000010e0ea824 */ /* 0x000fe200078e0a09 */
[----:B------:R-:W-:Y:S01]  /*0470*/  LOP3.LUT R6, R41, R12, R5, 0x96, !PT ;  /* 0x0000000c29067212 */ /* 0x000fe200078e9605 */
[----:B------:R-:W-:Y:S01]  /*0480*/  IMAD.WIDE.U32 R12, R13, -0x326172a9, RZ ;  /* 0xcd9e8d570d0c7825 */ /* 0x000fe200078e00ff */
[----:B------:R-:W-:-:S02]  /*0490*/  ISETP.NE.AND P2, PT, R16, RZ, PT ;  /* 0x000000ff1000720c */ /* 0x000fc40003f45270 */
[----:B------:R-:W-:Y:S01]  /*04a0*/  ISETP.GE.U32.AND P0, PT, R14, R9, PT ;  /* 0x000000090e00720c */ /* 0x000fe20003f06070 */
[C---:B------:R-:W-:Y:S01]  /*04b0*/  VIADD R40, R20.reuse, 0xdaa66d2b ;  /* 0xdaa66d2b14287836 */ /* 0x040fe20000000000 */
[----:B------:R-:W-:Y:S01]  /*04c0*/  IADD3 R15, PT, PT, R20, 0x5384540f, RZ ;  /* 0x5384540f140f7810 */ /* 0x000fe20007ffe0ff */
        /* <DEDUP_REMOVED lines=13> */
[----:B------:R-:W-:Y:S02]  /*05a0*/  LOP3.LUT R8, R36, R6, R13, 0x96, !PT ;  /* 0x0000000624087212 */ /* 0x000fe400078e960d */
[----:B------:R-:W-:Y:S01]  /*05b0*/  IADD3 R13, PT, PT, R21, -0x24c28bd8, RZ ;  /* 0xdb3d7428150d7810 */ /* 0x000fe20007ffe0ff */
        /* <DEDUP_REMOVED lines=20> */
[----:B------:R-:W-:Y:S01]  /*0700*/  VIADD R11, R20, 0x8ff34781 ;  /* 0x8ff34781140b7836 */ /* 0x000fe20000000000 */
[----:B------:R-:W-:Y:S01]  /*0710*/  MOV R9, R30 ;  /* 0x0000001e00097202 */ /* 0x000fe20000000f00 */
[----:B------:R-:W-:Y:S01]  /*0720*/  IMAD.HI.U32 R3, R32, -0x2daee0ad, RZ ;  /* 0xd2511f5320037827 */ /* 0x000fe200078e00ff */
[----:B------:R-:W-:Y:S01]  /*0730*/  MOV R7, R32 ;  /* 0x0000002000077202 */ /* 0x000fe20000000f00 */
[----:B------:R-:W1:Y:S01]  /*0740*/  LDCU.64 UR8, c[0x0][0x3b8] ;  /* 0x00007700ff0877ac */ /* 0x000e620008000a00 */
[----:B------:R-:W2:Y:S01]  /*0750*/  LDC R12, c[0x0][0x380] ;  /* 0x0000e000ff0c7b82 */ /* 0x000ea20000000800 */
[----:B------:R-:W-:Y:S01]  /*0760*/  IMAD.HI.U32 R5, R33, -0x326172a9, RZ ;  /* 0xcd9e8d5721057827 */ /* 0x000fe200078e00ff */
[----:B------:R-:W-:-:S02]  /*0770*/  LOP3.LUT R34, R4, R3, RZ, 0x3c, !PT ;  /* 0x0000000304227212 */ /* 0x000fc400078e3cff */
[----:B------:R-:W-:Y:S01]  /*0780*/  LOP3.LUT R3, R0, 0x3, RZ, 0xc0, !PT ;  /* 0x0000000300037812 */ /* 0x000fe200078ec0ff */
[----:B------:R-:W-:Y:S01]  /*0790*/  IMAD.MOV.U32 R8, RZ, RZ, R31 ;  /* 0x000000ffff087224 */ /* 0x000fe200078e001f */
[----:B------:R-:W-:Y:S01]  /*07a0*/  LOP3.LUT R6, R11, R2, R5, 0x96, !PT ;  /* 0x000000020b067212 */ /* 0x000fe200078e9605 */
[----:B------:R-:W-:Y:S01]  /*07b0*/  VIADD R5, R21, 0x96a522ad ;  /* 0x96a522ad15057836 */ /* 0x000fe20000000000 */
[----:B------:R-:W3:Y:S01]  /*07c0*/  LDC.64 R22, c[0x0][0x3a0] ;  /* 0x0000e800ff167b82 */ /* 0x000ee20000000a00 */
[----:B------:R-:W-:Y:S01]  /*07d0*/  IMAD R4, R33, -0x326172a9, RZ ;  /* 0xcd9e8d5721047824 */ /* 0x000fe200078e02ff */
[----:B------:R-:W-:Y:S02]  /*07e0*/  MOV R2, R47 ;  /* 0x0000002f00027202 */ /* 0x000fe40000000f00 */
[----:B------:R-:W-:-:S04]  /*07f0*/  LOP3.LUT R0, R34, R5, RZ, 0x3c, !PT ;  /* 0x0000000522007212 */ /* 0x000fc800078e3cff */
[----:B------:R-:W4:Y:S01]  /*0800*/  LDC.64 R24, c[0x0][0x3b0] ;  /* 0x0000ec00ff187b82 */ /* 0x000f220000000a00 */
[----:B0-----:R-:W-:-:S07]  /*0810*/  DADD R28, -R28, UR4 ;  /* 0x000000041c1c7e29 */ /* 0x001fce0008000100 */
[----:B-1----:R-:W0:Y:S04]  /*0820*/  LDC.64 R26, c[0x0][0x3a8] ;  /* 0x0000ea00ff1a7b82 */ /* 0x002e280000000a00 */
.L_x_82:
[----:B------:R-:W-:Y:S01]  /*0830*/  VIADD R9, R9, 0x1 ;  /* 0x0000000109097836 */ /* 0x000fe20000000000 */
[----:B------:R-:W-:Y:S03]  /*0840*/  BSSY.RECONVERGENT B0, `(.L_x_73) ;  /* 0x000000c000007945 */ /* 0x000fe60003800200 */
[C---:B0-2---:R-:W-:Y:S01]  /*0850*/  IMAD.WIDE.U32 R34, R9.reuse, -0x2daee0ad, RZ ;  /* 0xd2511f5309227825 */ /* 0x045fe200078e00ff */
[----:B------:R-:W-:-:S13]  /*0860*/  ISETP.NE.AND P0, PT, R9, RZ, PT ;  /* 0x000000ff0900720c */ /* 0x000fda0003f05270 */
[----:B-1----:R-:W-:Y:S05]  /*0870*/  @P0 BRA `(.L_x_74) ;  /* 0x0000000000200947 */ /* 0x002fea0003800000 */
        /* <DEDUP_REMOVED lines=8> */
.L_x_74:
[----:B------:R-:W-:Y:S05]  /*0900*/  BSYNC.RECONVERGENT B0 ;  /* 0x0000000000007941 */ /* 0x000fea0003800200 */
.L_x_73:
        /* <DEDUP_REMOVED lines=55> */
.L_x_75:
        /* <DEDUP_REMOVED lines=9> */
.L_x_76:
[----:B------:R-:W-:Y:S01]  /*0d10*/  IMAD.WIDE.U32 R34, R30, 0x200000, RZ ;  /* 0x002000001e227825 */ /* 0x000fe200078e00ff */
[----:B--2---:R-:W-:-:S03]  /*0d20*/  ISETP.GE.AND P0, PT, R47, R12, PT ;  /* 0x0000000c2f00720c */ /* 0x004fc60003f06270 */
[----:B------:R-:W-:Y:S01]  /*0d30*/  HFMA2 R32, -RZ, RZ, 0, 0 ;  /* 0x00000000ff207431 */ /* 0x000fe200000001ff */
[----:B------:R-:W-:Y:S01]  /*0d40*/  BSSY.RECONVERGENT B0, `(.L_x_77) ;  /* 0x0000024000007945 */ /* 0x000fe20003800200 */
[----:B------:R-:W-:Y:S01]  /*0d50*/  IMAD.MOV.U32 R33, RZ, RZ, 0x3ca00000 ;  /* 0x3ca00000ff217424 */ /* 0x000fe200078e00ff */
[----:B------:R-:W-:-:S04]  /*0d60*/  LOP3.LUT R34, R34, R31, RZ, 0x3c, !PT ;  /* 0x0000001f22227212 */ /* 0x000fc800078e3cff */
[----:B------:R-:W1:Y:S02]  /*0d70*/  I2F.F64.U64 R30, R34 ;  /* 0x00000022001e7312 */ /* 0x000e640000301800 */
[----:B-1----:R-:W-:Y:S01]  /*0d80*/  DFMA R30, R30, R32, 5.5511151231257827021e-17 ;  /* 0x3c9000001e1e742b */ /* 0x002fe20000000020 */
[----:B------:R-:W-:Y:S10]  /*0d90*/  @P0 BRA `(.L_x_78) ;  /* 0x0000000000780947 */ /* 0x000ff40003800000 */
[----:B0-----:R-:W-:-:S05]  /*0da0*/  IMAD.WIDE R34, R47, 0x4, R26 ;  /* 0x000000042f227825 */ /* 0x001fca00078e021a */
[----:B------:R0:W2:Y:S01]  /*0db0*/  LDG.E R49, desc[UR6][R34.64] ;  /* 0x0000000622317981 */ /* 0x0000a2000c1e1900 */
[----:B------:R-:W-:-:S03]  /*0dc0*/  IMAD.WIDE.U32 R50, R48, 0x200000, RZ ;  /* 0x0020000030327825 */ /* 0x000fc600078e00ff */
[----:B------:R-:W-:-:S04]  /*0dd0*/  LOP3.LUT R50, R50, R53, RZ, 0x3c, !PT ;  /* 0x0000003532327212 */ /* 0x000fc800078e3cff */
[----:B------:R-:W1:Y:S02]  /*0de0*/  I2F.F64.U64 R52, R50 ;  /* 0x0000003200347312 */ /* 0x000e640000301800 */
[----:B-1----:R-:W-:Y:S01]  /*0df0*/  DFMA R52, R52, R32, 5.5511151231257827021e-17 ;  /* 0x3c9000003434742b */ /* 0x002fe20000000020 */
[----:B------:R-:W-:Y:S01]  /*0e00*/  MOV R32, 0xf0000000 ;  /* 0xf000000000207802 */ /* 0x000fe20000000f00 */
[----:B------:R-:W-:-:S04]  /*0e10*/  IMAD.MOV.U32 R33, RZ, RZ, 0x380fffff ;  /* 0x380fffffff217424 */ /* 0x000fc800078e00ff */
[----:B------:R-:W1:Y:S02]  /*0e20*/  F2F.F32.F64 R48, R52 ;  /* 0x0000003400307310 */ /* 0x000e640000301000 */
[----:B------:R-:W-:-:S14]  /*0e30*/  DSETP.GEU.AND P0, PT, |R52|, R32, PT ;  /* 0x000000203400722a */ /* 0x000fdc0003f0e200 */
[----:B-1----:R-:W-:-:S04]  /*0e40*/  @!P0 FMUL R48, R48, 1.175494350822287508e-38 ;  /* 0x0080000030308820 */ /* 0x002fc80000400000 */
[----:B------:R-:W-:-:S04]  /*0e50*/  FMUL.FTZ R48, R48, 1 ;  /* 0x3f80000030307820 */ /* 0x000fc80000410000 */
[----:B0-----:R-:W0:Y:S02]  /*0e60*/  F2F.F64.F32 R34, R48 ;  /* 0x0000003000227310 */ /* 0x001e240000201800 */
[----:B0-----:R-:W-:Y:S01]  /*0e70*/  DFMA R34, R34, R28, UR8 ;  /* 0x0000000822227e2b */ /* 0x001fe2000800001c */
[----:B--2---:R-:W-:-:S13]  /*0e80*/  FSETP.GTU.FTZ.AND P0, PT, R49, RZ, PT ;  /* 0x000000ff3100720b */ /* 0x004fda0003f1c000 */
[----:B------:R-:W-:Y:S05]  /*0e90*/  @P0 BRA `(.L_x_79) ;  /* 0x0000000000240947 */ /* 0x000fea0003800000 */
[----:B------:R-:W0:Y:S01]  /*0ea0*/  F2F.F32.F64 R50, R34 ;  /* 0x0000002200327310 */ /* 0x000e220000301000 */
[----:B------:R-:W-:Y:S01]  /*0eb0*/  DSETP.GEU.AND P0, PT, |R34|, R32, PT ;  /* 0x000000202200722a */ /* 0x000fe20003f0e200 */
[----:B---3--:R-:W-:-:S13]  /*0ec0*/  IMAD.WIDE R32, R47, 0x4, R22 ;  /* 0x000000042f207825 */ /* 0x008fda00078e0216 */
[----:B0-----:R-:W-:-:S04]  /*0ed0*/  @!P0 FMUL R50, R50, 1.175494350822287508e-38 ;  /* 0x0080000032328820 */ /* 0x001fc80000400000 */
[----:B------:R-:W-:Y:S01]  /*0ee0*/  FMUL.FTZ R51, R49, R50 ;  /* 0x0000003231337220 */ /* 0x000fe20000410000 */
[----:B----4-:R-:W-:-:S04]  /*0ef0*/  IMAD.WIDE R48, R47, 0x4, R24 ;  /* 0x000000042f307825 */ /* 0x010fc800078e0218 */
[----:B------:R1:W-:Y:S04]  /*0f00*/  STG.E desc[UR6][R32.64], R51 ;  /* 0x0000003320007986 */ /* 0x0003e8000c101906 */
[----:B------:R1:W-:Y:S01]  /*0f10*/  STG.E desc[UR6][R48.64], R50 ;  /* 0x0000003230007986 */ /* 0x0003e2000c101906 */
[----:B------:R-:W-:Y:S05]  /*0f20*/  BRA `(.L_x_78) ;  /* 0x0000000000147947 */ /* 0x000fea0003800000 */
.L_x_79:
[----:B---3--:R-:W-:Y:S01]  /*0f30*/  IMAD.WIDE R32, R47, 0x4, R22 ;  /* 0x000000042f207825 */ /* 0x008fe200078e0216 */
[----:B------:R-:W-:-:S03]  /*0f40*/  MOV R51, 0x3f800000 ;  /* 0x3f80000000337802 */ /* 0x000fc60000000f00 */
[----:B----4-:R-:W-:Y:S01]  /*0f50*/  IMAD.WIDE R34, R47, 0x4, R24 ;  /* 0x000000042f227825 */ /* 0x010fe200078e0218 */
[----:B------:R2:W-:Y:S04]  /*0f60*/  STG.E desc[UR6][R32.64], R49 ;  /* 0x0000003120007986 */ /* 0x0005e8000c101906 */
[----:B------:R2:W-:Y:S02]  /*0f70*/  STG.E desc[UR6][R34.64], R51 ;  /* 0x0000003322007986 */ /* 0x0005e4000c101906 */
.L_x_78:
[----:B------:R-:W-:Y:S05]  /*0f80*/  BSYNC.RECONVERGENT B0 ;  /* 0x0000000000007941 */ /* 0x000fea0003800200 */
.L_x_77:
[----:B------:R-:W-:-:S05]  /*0f90*/  IMAD.IADD R47, R46, 0x1, R47 ;  /* 0x000000012e2f7824 */ /* 0x000fca00078e022f */
[----:B------:R-:W-:-:S13]  /*0fa0*/  ISETP.GE.AND P0, PT, R47, R12, PT ;  /* 0x0000000c2f00720c */ /* 0x000fda0003f06270 */
[----:B------:R-:W-:Y:S05]  /*0fb0*/  @P0 BRA `(.L_x_80) ;  /* 0x0000000000680947 */ /* 0x000fea0003800000 */
[----:B012---:R-:W-:-:S06]  /*0fc0*/  IMAD.WIDE R48, R47, 0x4, R26 ;  /* 0x000000042f307825 */ /* 0x007fcc00078e021a */
[----:B------:R-:W2:Y:S01]  /*0fd0*/  LDG.E R49, desc[UR6][R48.64] ;  /* 0x0000000630317981 */ /* 0x000ea2000c1e1900 */
[----:B------:R-:W-:Y:S01]  /*0fe0*/  MOV R32, 0xf0000000 ;  /* 0xf000000000207802 */ /* 0x000fe20000000f00 */
[----:B------:R-:W-:Y:S01]  /*0ff0*/  IMAD.MOV.U32 R33, RZ, RZ, 0x380fffff ;  /* 0x380fffffff217424 */ /* 0x000fe200078e00ff */
[----:B------:R-:W0:Y:S05]  /*1000*/  F2F.F32.F64 R34, R30 ;  /* 0x0000001e00227310 */ /* 0x000e2a0000301000 */
[----:B------:R-:W-:-:S14]  /*1010*/  DSETP.GEU.AND P0, PT, |R30|, R32, PT ;  /* 0x000000201e00722a */ /* 0x000fdc0003f0e200 */
[----:B0-----:R-:W-:-:S04]  /*1020*/  @!P0 FMUL R34, R34, 1.175494350822287508e-38 ;  /* 0x0080000022228820 */ /* 0x001fc80000400000 */
[----:B------:R-:W-:-:S04]  /*1030*/  FMUL.FTZ R50, R34, 1 ;  /* 0x3f80000022327820 */ /* 0x000fc80000410000 */
[----:B------:R-:W0:Y:S02]  /*1040*/  F2F.F64.F32 R34, R50 ;  /* 0x0000003200227310 */ /* 0x000e240000201800 */
[----:B0-----:R-:W-:Y:S01]  /*1050*/  DFMA R34, R34, R28, UR8 ;  /* 0x0000000822227e2b */ /* 0x001fe2000800001c */
[----:B--2---:R-:W-:-:S13]  /*1060*/  FSETP.GTU.FTZ.AND P0, PT, R49, RZ, PT ;  /* 0x000000ff3100720b */ /* 0x004fda0003f1c000 */
[----:B------:R-:W-:Y:S05]  /*1070*/  @P0 BRA `(.L_x_81) ;  /* 0x0000000000240947 */ /* 0x000fea0003800000 */
[----:B------:R-:W0:Y:S01]  /*1080*/  F2F.F32.F64 R48, R34 ;  /* 0x0000002200307310 */ /* 0x000e220000301000 */
[----:B------:R-:W-:Y:S01]  /*1090*/  DSETP.GEU.AND P0, PT, |R34|, R32, PT ;  /* 0x000000202200722a */ /* 0x000fe20003f0e200 */
[----:B---3--:R-:W-:-:S04]  /*10a0*/  IMAD.WIDE R30, R47, 0x4, R22 ;  /* 0x000000042f1e7825 */ /* 0x008fc800078e0216 */
[----:B----4-:R-:W-:-:S09]  /*10b0*/  IMAD.WIDE R32, R47, 0x4, R24 ;  /* 0x000000042f207825 */ /* 0x010fd200078e0218 */
[----:B0-----:R-:W-:-:S04]  /*10c0*/  @!P0 FMUL R48, R48, 1.175494350822287508e-38 ;  /* 0x0080000030308820 */ /* 0x001fc80000400000 */
[----:B------:R-:W-:-:S05]  /*10d0*/  FMUL.FTZ R49, R49, R48 ;  /* 0x0000003031317220 */ /* 0x000fca0000410000 */
[----:B------:R0:W-:Y:S04]  /*10e0*/  STG.E desc[UR6][R30.64], R49 ;  /* 0x000000311e007986 */ /* 0x0001e8000c101906 */
[----:B------:R0:W-:Y:S01]  /*10f0*/  STG.E desc[UR6][R32.64], R48 ;  /* 0x0000003020007986 */ /* 0x0001e2000c101906 */
[----:B------:R-:W-:Y:S05]  /*1100*/  BRA `(.L_x_80) ;  /* 0x0000000000147947 */ /* 0x000fea0003800000 */
.L_x_81:
[----:B---3--:R-:W-:Y:S01]  /*1110*/  IMAD.WIDE R32, R47, 0x4, R22 ;  /* 0x000000042f207825 */ /* 0x008fe200078e0216 */
[----:B------:R-:W-:-:S03]  /*1120*/  MOV R35, 0x3f800000 ;  /* 0x3f80000000237802 */ /* 0x000fc60000000f00 */
[----:B----4-:R-:W-:Y:S01]  /*1130*/  IMAD.WIDE R30, R47, 0x4, R24 ;  /* 0x000000042f1e7825 */ /* 0x010fe200078e0218 */
[----:B------:R0:W-:Y:S04]  /*1140*/  STG.E desc[UR6][R32.64], R49 ;  /* 0x0000003120007986 */ /* 0x0001e8000c101906 */
[----:B------:R0:W-:Y:S02]  /*1150*/  STG.E desc[UR6][R30.64], R35 ;  /* 0x000000231e007986 */ /* 0x0001e4000c101906 */
.L_x_80:
[----:B------:R-:W-:Y:S01]  /*1160*/  IADD3 R47, PT, PT, R46, R47, RZ ;  /* 0x0000002f2e2f7210 */ /* 0x000fe20007ffe0ff */
[----:B------:R-:W-:Y:S05]  /*1170*/  WARPSYNC.ALL ;  /* 0x0000000000007948 */ /* 0x000fea0003800000 */
[----:B------:R-:W-:Y:S01]  /*1180*/  BAR.SYNC.DEFER_BLOCKING 0x0 ;  /* 0x0000000000007b1d */ /* 0x000fe20000010000 */
[----:B------:R-:W-:-:S13]  /*1190*/  ISETP.GE.AND P0, PT, R47, R16, PT ;  /* 0x000000102f00720c */ /* 0x000fda0003f06270 */
[----:B------:R-:W-:Y:S05]  /*11a0*/  @!P0 BRA `(.L_x_82) ;  /* 0xfffffff400a08947 */ /* 0x000fea000383ffff */
[----:B------:R-:W-:Y:S05]  /*11b0*/  EXIT ;  /* 0x000000000000794d */ /* 0x000fea0003800000 */
.L_x_83:
        /* <DEDUP_REMOVED lines=12> */
.L_x_111:


//--------------------- .text._ZN2at6native28rrelu_with_noise_cuda_kernelIdLi4EZNS0_28_rrelu_with_noise_cuda_trainIdEEvRNS_6TensorERKS3_S4_RKN3c106ScalarESA_St8optionalINS_9GeneratorEEEUlP24curandStatePhilox4_32_10E0_EEviNS_15PhiloxCudaStateEPT_PKSI_SJ_ddRKT1_ --------------------------
	.section	.text._ZN2at6native28rrelu_with_noise_cuda_kernelIdLi4EZNS0_28_rrelu_with_noise_cuda_trainIdEEvRNS_6TensorERKS3_S4_RKN3c106ScalarESA_St8optionalINS_9GeneratorEEEUlP24curandStatePhilox4_32_10E0_EEviNS_15PhiloxCudaStateEPT_PKSI_SJ_ddRKT1_,"ax",@progbits
	.align	128
        .global         _ZN2at6native28rrelu_with_noise_cuda_kernelIdLi4EZNS0_28_rrelu_with_noise_cuda_trainIdEEvRNS_6TensorERKS3_S4_RKN3c106ScalarESA_St8optionalINS_9GeneratorEEEUlP24curandStatePhilox4_32_10E0_EEviNS_15PhiloxCudaStateEPT_PKSI_SJ_ddRKT1_
        .type           _ZN2at6native28rrelu_with_noise_cuda_kernelIdLi4EZNS0_28_rrelu_with_noise_cuda_trainIdEEvRNS_6TensorERKS3_S4_RKN3c106ScalarESA_St8optionalINS_9GeneratorEEEUlP24curandStatePhilox4_32_10E0_EEviNS_15PhiloxCudaStateEPT_PKSI_SJ_ddRKT1_,@function
        .size           _ZN2at6native28rrelu_with_noise_cuda_kernelIdLi4EZNS0_28_rrelu_with_noise_cuda_trainIdEEvRNS_6TensorERKS3_S4_RKN3c106ScalarESA_St8optionalINS_9GeneratorEEEUlP24curandStatePhilox4_32_10E0_EEviNS_15PhiloxCudaStateEPT_PKSI_SJ_ddRKT1_,(.L_x_112 - _ZN2at6native28rrelu_with_noise_cuda_kernelIdLi4EZNS0_28_rrelu_with_noise_cuda_trainIdEEvRNS_6TensorERKS3_S4_RKN3c106ScalarESA_St8optionalINS_9GeneratorEEEUlP24curandStatePhilox4_32_10E0_EEviNS_15PhiloxCudaStateEPT_PKSI_SJ_ddRKT1_)
        .other          _ZN2at6native28rrelu_with_noise_cuda_kernelIdLi4EZNS0_28_rrelu_with_noise_cuda_trainIdEEvRNS_6TensorERKS3_S4_RKN3c106ScalarESA_St8optionalINS_9GeneratorEEEUlP24curandStatePhilox4_32_10E0_EEviNS_15PhiloxCudaStateEPT_PKSI_SJ_ddRKT1_,@"STO_CUDA_ENTRY STV_DEFAULT"
_ZN2at6native28rrelu_with_noise_cuda_kernelIdLi4EZNS0_28_rrelu_with_noise_cuda_trainIdEEvRNS_6TensorERKS3_S4_RKN3c106ScalarESA_St8optionalINS_9GeneratorEEEUlP24curandStatePhilox4_32_10E0_EEviNS_15PhiloxCudaStateEPT_PKSI_SJ_ddRKT1_:
.text._ZN2at6native28rrelu_with_noise_cuda_kernelIdLi4EZNS0_28_rrelu_with_noise_cuda_trainIdEEvRNS_6TensorERKS3_S4_RKN3c106ScalarESA_St8optionalINS_9GeneratorEEEUlP24curandStatePhilox4_32_10E0_EEviNS_15PhiloxCudaStateEPT_PKSI_SJ_ddRKT1_:
[----:B------:R-:W-:Y:S01]  /*0000*/  LDC R1, c[0x0][0x37c] ;  /* 0x0000df00ff017b82 */ /* 0x000fe20000000800 */
[----:B------:R-:W0:Y:S07]  /*0010*/  LDCU UR4, c[0x0][0x39c] ;  /* 0x00007380ff0477ac */ /* 0x000e2e0008000800 */
[----:B------:R-:W1:Y:S01]  /*0020*/  LDC R11, c[0x0][0x394] ;  /* 0x0000e500ff0b7b82 */ /* 0x000e620000000800 */
[----:B------:R-:W2:Y:S07]  /*0030*/  LDCU.64 UR6, c[0x0][0x358] ;  /* 0x00006b00ff0677ac */ /* 0x000eae0008000a00 */
[----:B------:R-:W2:Y:S08]  /*0040*/  LDC R36, c[0x0][0x390] ;  /* 0x0000e400ff247b82 */ /* 0x000eb00000000800 */
[----:B------:R-:W3:Y:S01]  /*0050*/  LDC R7, c[0x0][0x360] ;  /* 0x0000d800ff077b82 */ /* 0x000ee20000000800 */
[----:B0-----:R-:W-:-:S06]  /*0060*/  UPRMT UR4, UR4, 0x7770, URZ ;  /* 0x0000777004047896 */ /* 0x001fcc00080000ff */
[----:B------:R-:W-:Y:S01]  /*0070*/  ISETP.NE.AND P0, PT, RZ, UR4, PT ;  /* 0x00000004ff007c0c */ /* 0x000fe2000bf05270 */
[----:B------:R-:W0:Y:S01]  /*0080*/  S2R R8, SR_TID.X ;  /* 0x0000000000087919 */ /* 0x000e220000002100 */
[----:B------:R-:W4:Y:S03]  /*0090*/  LDC R14, c[0x0][0x380] ;  /* 0x0000e000ff0e7b82 */ /* 0x000f260000000800 */
[----:B------:R-:W5:Y:S08]  /*00a0*/  LDCU.64 UR4, c[0x0][0x388] ;  /* 0x00007100ff0477ac */ /* 0x000f700008000a00 */
[----:B-1----:R-:W-:Y:S01]  /*00b0*/  @P0 IMAD.MOV.U32 R37, RZ, RZ, R11 ;  /* 0x000000ffff250224 */ /* 0x002fe200078e000b */
[----:B------:R-:W1:Y:S04]  /*00c0*/  @P0 LDC R13, c[0x0][0x398] ;  /* 0x0000e600ff0d0b82 */ /* 0x000e680000000800 */
[----:B--2---:R0:W1:Y:S01]  /*00d0*/  @P0 LDG.E.64 R2, desc[UR6][R36.64] ;  /* 0x0000000624020981 */ /* 0x004062000c1e1b00 */
[----:B-----5:R-:W-:Y:S01]  /*00e0*/  IMAD.U32 R22, RZ, RZ, UR4 ;  /* 0x00000004ff167e24 */ /* 0x020fe2000f8e00ff */
[----:B------:R-:W-:-:S06]  /*00f0*/  MOV R23, UR5 ;  /* 0x0000000500177c02 */ /* 0x000fcc0008000f00 */
[----:B------:R-:W2:Y:S01]  /*0100*/  @P0 LDG.E.64 R22, desc[UR6][R22.64] ;  /* 0x0000000616160981 */ /* 0x000ea2000c1e1b00 */
[----:B------:R-:W3:Y:S01]  /*0110*/  LDCU UR4, c[0x0][0x370] ;  /* 0x00006e00ff0477ac */ /* 0x000ee20008000800 */
[----:B----4-:R-:W-:Y:S02]  /*0120*/  VIADD R14, R14, 0xffffffff ;  /* 0xffffffff0e0e7836 */ /* 0x010fe40000000000 */
[----:B---3--:R-:W-:Y:S01]  /*0130*/  IMAD R0, R7, UR4, RZ ;  /* 0x0000000407007c24 */ /* 0x008fe2000f8e02ff */
[----:B------:R-:W0:Y:S03]  /*0140*/  S2UR UR4, SR_CTAID.X ;  /* 0x00000000000479c3 */ /* 0x000e260000002500 */
[----:B------:R-:W-:-:S05]  /*0150*/  IMAD.SHL.U32 R15, R0, 0x4, RZ ;  /* 0x00000004000f7824 */ /* 0x000fca00078e00ff */
[----:B------:R-:W-:-:S04]  /*0160*/  IABS R9, R15 ;  /* 0x0000000f00097213 */ /* 0x000fc80000000000 */
[----:B------:R-:W3:Y:S01]  /*0170*/  I2F.RP R6, R9 ;  /* 0x0000000900067306 */ /* 0x000ee20000209400 */
[----:B0-----:R-:W-:-:S07]  /*0180*/  IMAD R37, R7, UR4, R8 ;  /* 0x0000000407257c24 */ /* 0x001fce000f8e0208 */
[----:B---3--:R-:W0:Y:S01]  /*0190*/  MUFU.RCP R6, R6 ;  /* 0x0000000600067308 */ /* 0x008e220000001000 */
[----:B------:R-:W-:Y:S02]  /*01a0*/  SHF.R.S32.HI R39, RZ, 0x1f, R37 ;  /* 0x0000001fff277819 */ /* 0x000fe40000011425 */
[----:B0-----:R-:W-:Y:S01]  /*01b0*/  IADD3 R4, PT, PT, R6, 0xffffffe, RZ ;  /* 0x0ffffffe06047810 */ /* 0x001fe20007ffe0ff */
[----:B------:R-:W-:-:S04]  /*01c0*/  IMAD.WIDE.U32 R6, R37, -0x326172a9, RZ ;  /* 0xcd9e8d5725067825 */ /* 0x000fc800078e00ff */
[----:B------:R0:W3:Y:S02]  /*01d0*/  F2I.FTZ.U32.TRUNC.NTZ R5, R4 ;  /* 0x0000000400057305 */ /* 0x0000e4000021f000 */
[----:B0-----:R-:W-:Y:S02]  /*01e0*/  HFMA2 R4, -RZ, RZ, 0, 0 ;  /* 0x00000000ff047431 */ /* 0x001fe400000001ff */
[----:B---3--:R-:W-:Y:S01]  /*01f0*/  IMAD.MOV R10, RZ, RZ, -R5 ;  /* 0x000000ffff0a7224 */ /* 0x008fe200078e0a05 */
[----:B-1----:R-:W-:-:S04]  /*0200*/  @P0 IADD3 R36, P1, PT, R2, R13, RZ ;  /* 0x0000000d02240210 */ /* 0x002fc80007f3e0ff */
[----:B------:R-:W-:Y:S01]  /*0210*/  MOV R2, R10 ;  /* 0x0000000a00027202 */ /* 0x000fe20000000f00 */
[----:B------:R-:W-:-:S04]  /*0220*/  @P0 IMAD.X R11, RZ, RZ, R3, P1 ;  /* 0x000000ffff0b0224 */ /* 0x000fc800008e0603 */
[----:B------:R-:W-:Y:S01]  /*0230*/  IMAD R3, R2, R9, RZ ;  /* 0x0000000902037224 */ /* 0x000fe200078e02ff */
[----:B------:R-:W-:-:S03]  /*0240*/  SHF.R.U64 R44, R36, 0x2, R11 ;  /* 0x00000002242c7819 */ /* 0x000fc6000000120b */
[----:B------:R-:W-:Y:S01]  /*0250*/  IMAD.HI.U32 R8, R5, R3, R4 ;  /* 0x0000000305087227 */ /* 0x000fe200078e0004 */
[----:B------:R-:W-:Y:S02]  /*0260*/  SHF.R.U32.HI R45, RZ, 0x2, R11 ;  /* 0x00000002ff2d7819 */ /* 0x000fe4000001160b */
[----:B------:R-:W-:Y:S01]  /*0270*/  IABS R3, R14 ;  /* 0x0000000e00037213 */ /* 0x000fe20000000000 */
[----:B------:R-:W-:Y:S01]  /*0280*/  IMAD.WIDE.U32 R4, R44, -0x2daee0ad, RZ ;  /* 0xd2511f532c047825 */ /* 0x000fe200078e00ff */
[----:B--2---:R-:W-:Y:S02]  /*0290*/  LOP3.LUT R16, R45, R7, R22, 0x96, !PT ;  /* 0x000000072d107212 */ /* 0x004fe400078e9616 */
[----:B------:R-:W-:Y:S02]  /*02a0*/  IABS R7, R15 ;  /* 0x0000000f00077213 */ /* 0x000fe40000000000 */
[----:B------:R-:W-:Y:S01]  /*02b0*/  LOP3.LUT R12, R39, R5, R23, 0x96, !PT ;  /* 0x00000005270c7212 */ /* 0x000fe200078e9617 */
[----:B------:R-:W-:Y:S01]  /*02c0*/  IMAD.WIDE.U32 R16, R16, -0x2daee0ad, RZ ;  /* 0xd2511f5310107825 */ /* 0x000fe200078e00ff */
[----:B------:R-:W-:-:S02]  /*02d0*/  MOV R5, R3 ;  /* 0x0000000300057202 */ /* 0x000fc40000000f00 */
[----:B------:R-:W-:Y:S01]  /*02e0*/  IADD3 R2, PT, PT, R23, -0x4498517b, RZ ;  /* 0xbb67ae8517027810 */ /* 0x000fe20007ffe0ff */
[----:B------:R-:W-:Y:S01]  /*02f0*/  IMAD.MOV R20, RZ, RZ, -R7 ;  /* 0x000000ffff147224 */ /* 0x000fe200078e0a07 */
[----:B------:R-:W-:Y:S01]  /*0300*/  LOP3.LUT R14, R14, R15, RZ, 0x3c, !PT ;  /* 0x0000000f0e0e7212 */ /* 0x000fe200078e3cff */
[----:B------:R-:W-:Y:S01]  /*0310*/  IMAD.HI.U32 R26, R8, R5, RZ ;  /* 0x00000005081a7227 */ /* 0x000fe200078e00ff */
[----:B------:R-:W-:Y:S02]  /*0320*/  LOP3.LUT R10, R2, R4, R17, 0x96, !PT ;  /* 0x00000004020a7212 */ /* 0x000fe400078e9611 */
[C---:B------:R-:W-:Y:S01]  /*0330*/  IADD3 R4, PT, PT, R22.reuse, 0x3c6ef372, RZ ;  /* 0x3c6ef37216047810 */ /* 0x040fe20007ffe0ff */
[C---:B------:R-:W-:Y:S01]  /*0340*/  VIADD R3, R22.reuse, 0x9e3779b9 ;  /* 0x9e3779b916037836 */ /* 0x040fe20000000000 */
[----:B------:R-:W-:Y:S01]  /*0350*/  IADD3 R8, PT, PT, R22, 0x78dde6e4, RZ ;  /* 0x78dde6e416087810 */ /* 0x000fe20007ffe0ff */
[----:B------:R-:W-:Y:S01]  /*0360*/  IMAD.WIDE.U32 R12, R12, -0x326172a9, RZ ;  /* 0xcd9e8d570c0c7825 */ /* 0x000fe200078e00ff */
[----:B------:R-:W-:-:S02]  /*0370*/  ISETP.GE.AND P2, PT, R14, RZ, PT ;  /* 0x000000ff0e00720c */ /* 0x000fc40003f46270 */
[----:B------:R-:W-:Y:S01]  /*0380*/  IADD3 R14, PT, PT, R23, 0x1fd5c5a3, RZ ;  /* 0x1fd5c5a3170e7810 */ /* 0x000fe20007ffe0ff */
[----:B------:R-:W-:Y:S01]  /*0390*/  IMAD R20, R26, R20, R5 ;  /* 0x000000141a147224 */ /* 0x000fe200078e0205 */
[----:B------:R-:W-:Y:S01]  /*03a0*/  LOP3.LUT R18, R3, R6, R13, 0x96, !PT ;  /* 0x0000000603127212 */ /* 0x000fe200078e960d */
[----:B------:R-:W-:Y:S01]  /*03b0*/  IMAD.WIDE.U32 R10, R10, -0x326172a9, RZ ;  /* 0xcd9e8d570a0a7825 */ /* 0x000fe200078e00ff */
[----:B------:R-:W-:Y:S02]  /*03c0*/  IADD3 R6, PT, PT, R23, 0x32370b8f, RZ ;  /* 0x32370b8f17067810 */ /* 0x000fe40007ffe0ff */
[----:B------:R-:W-:Y:S01]  /*03d0*/  ISETP.GT.U32.AND P1, PT, R9, R20, PT ;  /* 0x000000140900720c */ /* 0x000fe20003f24070 */
[----:B------:R-:W-:Y:S01]  /*03e0*/  VIADD R5, R23, 0x76cf5d0a ;  /* 0x76cf5d0a17057836 */ /* 0x000fe20000000000 */
[----:B------:R-:W-:Y:S01]  /*03f0*/  LOP3.LUT R12, R4, R12, R11, 0x96, !PT ;  /* 0x0000000c040c7212 */ /* 0x000fe200078e960b */
[----:B------:R-:W-:Y:S01]  /*0400*/  IMAD.WIDE.U32 R18, R18, -0x2daee0ad, RZ ;  /* 0xd2511f5312127825 */ /* 0x000fe200078e00ff */
[----:B------:R-:W-:-:S03]  /*0410*/  IADD3 R11, PT, PT, R22, 0x1715609d, RZ ;  /* 0x1715609d160b7810 */ /* 0x000fc60007ffe0ff */
[----:B------:R-:W-:Y:S01]  /*0420*/  IMAD.WIDE.U32 R12, R12, -0x2daee0ad, RZ ;  /* 0xd2511f530c0c7825 */ /* 0x000fe200078e00ff */
[----:B------:R-:W-:-:S03]  /*0430*/  LOP3.LUT R19, R5, R16, R19, 0x96, !PT ;  /* 0x0000001005137212 */ /* 0x000fc600078e9613 */
[----:B------:R-:W-:Y:S01]  /*0440*/  VIADD R7, R22, 0xdaa66d2b ;  /* 0xdaa66d2b16077836 */ /* 0x000fe20000000000 */
[----:B------:R-:W-:Y:S01]  /*0450*/  LOP3.LUT R16, R6, R18, R13, 0x96, !PT ;  /* 0x0000001206107212 */ /* 0x000fe200078e960d */
[----:B------:R-:W-:Y:S01]  /*0460*/  IMAD.WIDE.U32 R18, R19, -0x326172a9, RZ ;  /* 0xcd9e8d5713127825 */ /* 0x000fe200078e00ff */
[----:B------:R-:W-:-:S03]  /*0470*/  @!P1 IADD3 R26, PT, PT, R26, 0x1, RZ ;  /* 0x000000011a1a9810 */ /* 0x000fc60007ffe0ff */
[----:B------:R-:W-:Y:S01]  /*0480*/  @!P1 IMAD.IADD R20, R20, 0x1, -R9 ;  /* 0x0000000114149824 */ /* 0x000fe200078e0a09 */
[----:B------:R-:W-:Y:S01]  /*0490*/  LOP3.LUT R19, R7, R10, R19, 0x96, !PT ;  /* 0x0000000a07137212 */ /* 0x000fe200078e9613 */
[----:B------:R-:W-:Y:S01]  /*04a0*/  IMAD.WIDE.U32 R16, R16, -0x326172a9, RZ ;  /* 0xcd9e8d5710107825 */ /* 0x000fe200078e00ff */
[----:B------:R-:W-:Y:S02]  /*04b0*/  ISETP.NE.AND P1, PT, R15, RZ, PT ;  /* 0x000000ff0f00720c */ /* 0x000fe40003f25270 */
[----:B------:R-:W-:Y:S01]  /*04c0*/  ISETP.GE.U32.AND P0, PT, R20, R9, PT ;  /* 0x000000091400720c */ /* 0x000fe20003f06070 */
[----:B------:R-:W-:Y:S01]  /*04d0*/  VIADD R10, R23, 0xa9066899 ;  /* 0xa9066899170a7836 */ /* 0x000fe20000000000 */
[----:B------:R-:W-:Y:S01]  /*04e0*/  LOP3.LUT R24, R8, R18, R17, 0x96, !PT ;  /* 0x0000001208187212 */ /* 0x000fe200078e9611 */
[----:B------:R-:W-:Y:S01]  /*04f0*/  IMAD.WIDE.U32 R18, R19, -0x2daee0ad, RZ ;  /* 0xd2511f5313127825 */ /* 0x000fe200078e00ff */
[----:B------:R-:W-:-:S03]  /*0500*/  IADD3 R9, PT, PT, R23, -0x126145ec, RZ ;  /* 0xed9eba1417097810 */ /* 0x000fc60007ffe0ff */
[----:B------:R-:W-:Y:S01]  /*0510*/  IMAD.WIDE.U32 R24, R24, -0x2daee0ad, RZ ;  /* 0xd2511f5318187825 */ /* 0x000fe200078e00ff */
[----:B------:R-:W-:-:S03]  /*0520*/  LOP3.LUT R20, R9, R12, R19, 0x96, !PT ;  /* 0x0000000c09147212 */ /* 0x000fc600078e9613 */
[----:B------:R-:W-:Y:S01]  /*0530*/  VIADD R12, R22, 0xb54cda56 ;  /* 0xb54cda56160c7836 */ /* 0x000fe20000000000 */
[----:B------:R-:W-:Y:S01]  /*0540*/  LOP3.LUT R18, R10, R18, R25, 0x96, !PT ;  /* 0x000000120a127212 */ /* 0x000fe200078e9619 */
[----:B------:R-:W-:Y:S02]  /*0550*/  @P0 VIADD R26, R26, 0x1 ;  /* 0x000000011a1a0836 */ /* 0x000fe40000000000 */
[----:B------:R-:W-:-:S03]  /*0560*/  IMAD.WIDE.U32 R20, R20, -0x326172a9, RZ ;  /* 0xcd9e8d5714147825 */ /* 0x000fc600078e00ff */
[----:B------:R-:W-:Y:S01]  /*0570*/  @!P2 IADD3 R26, PT, PT, -R26, RZ, RZ ;  /* 0x000000ff1a1aa210 */ /* 0x000fe20007ffe1ff */
[----:B------:R-:W-:Y:S01]  /*0580*/  IMAD.WIDE.U32 R18, R18, -0x326172a9, RZ ;  /* 0xcd9e8d5712127825 */ /* 0x000fe200078e00ff */
[----:B------:R-:W-:Y:S02]  /*0590*/  LOP3.LUT R16, R11, R16, R21, 0x96, !PT ;  /* 0x000000100b107212 */ /* 0x000fe400078e9615 */
[----:B------:R-:W-:Y:S01]  /*05a0*/  @!P1 LOP3.LUT R26, RZ, R15, RZ, 0x33, !PT ;  /* 0x0000000fff1a9212 */ /* 0x000fe200078e33ff */
[----:B------:R-:W-:Y:S01]  /*05b0*/  VIADD R13, R23, 0x646e171e ;  /* 0x646e171e170d7836 */ /* 0x000fe20000000000 */
[----:B------:R-:W-:Y:S01]  /*05c0*/  LOP3.LUT R20, R12, R20, R19, 0x96, !PT ;  /* 0x000000140c147212 */ /* 0x000fe200078e9613 */
[----:B------:R-:W-:-:S04]  /*05d0*/  IMAD.WIDE.U32 R16, R16, -0x2daee0ad, RZ ;  /* 0xd2511f5310107825 */ /* 0x000fc800078e00ff */
[----:B------:R-:W-:Y:S01]  /*05e0*/  IMAD R15, R15, R26, R15 ;  /* 0x0000001a0f0f7224 */ /* 0x000fe200078e020f */
[----:B------:R-:W-:Y:S01]  /*05f0*/  LOP3.LUT R24, R13, R24, R17, 0x96, !PT ;  /* 0x000000180d187212 */ /* 0x000fe200078e9611 */
[----:B------:R-:W-:Y:S01]  /*0600*/  IMAD.WIDE.U32 R20, R20, -0x2daee0ad, RZ ;  /* 0xd2511f5314147825 */ /* 0x000fe200078e00ff */
[----:B------:R-:W-:Y:S02]  /*0610*/  IADD3 R17, PT, PT, R22, -0xe443238, RZ ;  /* 0xf1bbcdc816117810 */ /* 0x000fe40007ffe0ff */
[----:B------:R-:W-:Y:S01]  /*0620*/  ISETP.GE.AND P0, PT, R37, R15, PT ;  /* 0x0000000f2500720c */ /* 0x000fe20003f06270 */
[----:B------:R-:W-:Y:S01]  /*0630*/  IMAD.WIDE.U32 R24, R24, -0x326172a9, RZ ;  /* 0xcd9e8d5718187825 */ /* 0x000fe200078e00ff */
[----:B------:R-:W-:-:S03]  /*0640*/  LOP3.LUT R32, R14, R16, R21, 0x96, !PT ;  /* 0x000000100e207212 */ /* 0x000fc600078e9615 */
[----:B------:R-:W-:Y:S02]  /*0650*/  VIADD R16, R22, 0x5384540f ;  /* 0x5384540f16107836 */ /* 0x000fe40000000000 */
[----:B------:R-:W-:-:S03]  /*0660*/  IMAD.WIDE.U32 R32, R32, -0x326172a9, RZ ;  /* 0xcd9e8d5720207825 */ /* 0x000fc600078e00ff */
[----:B------:R-:W-:Y:S01]  /*0670*/  LOP3.LUT R34, R16, R18, R25, 0x96, !PT ;  /* 0x0000001210227212 */ /* 0x000fe200078e9619 */
[----:B------:R-:W-:Y:S01]  /*0680*/  VIADD R18, R23, 0xdb3d7428 ;  /* 0xdb3d742817127836 */ /* 0x000fe20000000000 */
[----:B------:R-:W-:-:S03]  /*0690*/  LOP3.LUT R46, R17, R24, R33, 0x96, !PT ;  /* 0x00000018112e7212 */ /* 0x000fc600078e9621 */
[----:B------:R-:W-:Y:S01]  /*06a0*/  IMAD.WIDE.U32 R34, R34, -0x2daee0ad, RZ ;  /* 0xd2511f5322227825 */ /* 0x000fe200078e00ff */
[----:B------:R-:W-:Y:S06]  /*06b0*/  @P0 EXIT ;  /* 0x000000000000094d */ /* 0x000fec0003800000 */
[----:B------:R-:W0:Y:S01]  /*06c0*/  LDC.64 R30, c[0x0][0x3b8] ;  /* 0x0000ee00ff1e7b82 */ /* 0x000e220000000a00 */
[----:B------:R-:W0:Y:S01]  /*06d0*/  LDCU.64 UR4, c[0x0][0x3c0] ;  /* 0x00007800ff0477ac */ /* 0x000e220008000a00 */
[----:B------:R-:W-:Y:S01]  /*06e0*/  LOP3.LUT R50, R18, R20, R35, 0x96, !PT ;  /* 0x0000001412327212 */ /* 0x000fe200078e9623 */
[----:B------:R-:W-:Y:S01]  /*06f0*/  IMAD.HI.U32 R21, R46, -0x2daee0ad, RZ ;  /* 0xd2511f532e157827 */ /* 0x000fe200078e00ff */
[----:B------:R-:W-:Y:S01]  /*0700*/  IADD3 R20, PT, PT, R22, -0x700cb87f, RZ ;  /* 0x8ff3478116147810 */ /* 0x000fe20007ffe0ff */
[----:B------:R-:W1:Y:S01]  /*0710*/  LDCU.64 UR8, c[0x0][0x3b8] ;  /* 0x00007700ff0877ac */ /* 0x000e620008000a00 */
[----:B------:R-:W-:Y:S01]  /*0720*/  IADD3 R48, PT, PT, R23, -0x695add53, RZ ;  /* 0x96a522ad17307810 */ /* 0x000fe20007ffe0ff */
[----:B------:R-:W-:Y:S01]  /*0730*/  IMAD.HI.U32 R33, R50, -0x326172a9, RZ ;  /* 0xcd9e8d5732217827 */ /* 0x000fe200078e00ff */
[----:B------:R-:W2:Y:S01]  /*0740*/  LDC R19, c[0x0][0x380] ;  /* 0x0000e000ff137b82 */ /* 0x000ea20000000800 */
[----:B------:R-:W-:Y:S02]  /*0750*/  LOP3.LUT R35, R34, R21, RZ, 0x3c, !PT ;  /* 0x0000001522237212 */ /* 0x000fe400078e3cff */
[----:B------:R-:W-:Y:S01]  /*0760*/  IMAD.MOV.U32 R21, RZ, RZ, R39 ;  /* 0x000000ffff157224 */ /* 0x000fe200078e0027 */
[----:B------:R-:W-:Y:S01]  /*0770*/  LOP3.LUT R47, R20, R32, R33, 0x96, !PT ;  /* 0x00000020142f7212 */ /* 0x000fe200078e9621 */
[----:B------:R-:W-:Y:S01]  /*0780*/  IMAD R50, R50, -0x326172a9, RZ ;  /* 0xcd9e8d5732327824 */ /* 0x000fe200078e02ff */
[----:B------:R-:W-:Y:S01]  /*0790*/  LOP3.LUT R49, R36, 0x3, RZ, 0xc0, !PT ;  /* 0x0000000324317812 */ /* 0x000fe200078ec0ff */
[----:B------:R-:W-:Y:S01]  /*07a0*/  IMAD.MOV.U32 R51, RZ, RZ, R37 ;  /* 0x000000ffff337224 */ /* 0x000fe200078e0025 */
[----:B------:R-:W3:Y:S01]  /*07b0*/  LDC.64 R24, c[0x0][0x3a8] ;  /* 0x0000ea00ff187b82 */ /* 0x000ee20000000a00 */
[----:B------:R-:W-:-:S07]  /*07c0*/  LOP3.LUT R52, R35, R48, RZ, 0x3c, !PT ;  /* 0x0000003023347212 */ /* 0x000fce00078e3cff */
[----:B------:R-:W4:Y:S01]  /*07d0*/  LDC.64 R26, c[0x0][0x3a0] ;  /* 0x0000e800ff1a7b82 */ /* 0x000f220000000a00 */
[----:B0-----:R-:W-:-:S07]  /*07e0*/  DADD R30, -R30, UR4 ;  /* 0x000000041e1e7e29 */ /* 0x001fce0008000100 */
[----:B-1----:R-:W0:Y:S04]  /*07f0*/  LDC.64 R28, c[0x0][0x3b0] ;  /* 0x0000ec00ff1c7b82 */ /* 0x002e280000000a00 */
.L_x_95:
[----:B------:R-:W-:Y:S01]  /*0800*/  IADD3 R44, PT, PT, R44, 0x1, RZ ;  /* 0x000000012c2c7810 */ /* 0x000fe20007ffe0ff */
[----:B------:R-:W-:Y:S03]  /*0810*/  BSSY.RECONVERGENT B0, `(.L_x_84) ;  /* 0x000000c000007945 */ /* 0x000fe60003800200 */
[C---:B------:R-:W-:Y:S01]  /*0820*/  ISETP.NE.AND P0, PT, R44.reuse, RZ, PT ;  /* 0x000000ff2c00720c */ /* 0x040fe20003f05270 */
[----:B------:R-:W-:-:S12]  /*0830*/  IMAD.WIDE.U32 R34, R44, -0x2daee0ad, RZ ;  /* 0xd2511f532c227825 */ /* 0x000fd800078e00ff */
        /* <DEDUP_REMOVED lines=9> */
.L_x_85:
[----:B------:R-:W-:Y:S05]  /*08d0*/  BSYNC.RECONVERGENT B0 ;  /* 0x0000000000007941 */ /* 0x000fea0003800200 */
.L_x_84:
        /* <DEDUP_REMOVED lines=55> */
.L_x_86:
        /* <DEDUP_REMOVED lines=9> */
.L_x_87:
[C---:B------:R-:W-:Y:S01]  /*0ce0*/  IMAD.IADD R43, R0.reuse, 0x1, R37 ;  /* 0x00000001002b7824 */ /* 0x040fe200078e0225 */
[----:B--2---:R-:W-:Y:S01]  /*0cf0*/  ISETP.GE.AND P3, PT, R37, R19, PT ;  /* 0x000000132500720c */ /* 0x004fe20003f66270 */
[----:B------:R-:W-:Y:S01]  /*0d00*/  BSSY.RECONVERGENT B0, `(.L_x_88) ;  /* 0x000001a000007945 */ /* 0x000fe20003800200 */
[----:B------:R-:W-:Y:S01]  /*0d10*/  HFMA2 R54, -RZ, RZ, 0.1171875, 0 ;  /* 0x2f800000ff367431 */ /* 0x000fe200000001ff */
[----:B------:R-:W-:Y:S02]  /*0d20*/  I2FP.F32.U32 R61, R32 ;  /* 0x00000020003d7245 */ /* 0x000fe40000201000 */
[C---:B------:R-:W-:Y:S02]  /*0d30*/  IADD3 R55, PT, PT, R0.reuse, R43, RZ ;  /* 0x0000002b00377210 */ /* 0x040fe40007ffe0ff */
[-C--:B------:R-:W-:Y:S02]  /*0d40*/  ISETP.GE.AND P0, PT, R43, R19.reuse, PT ;  /* 0x000000132b00720c */ /* 0x080fe40003f06270 */
[----:B------:R-:W-:Y:S01]  /*0d50*/  ISETP.GE.AND P1, PT, R55, R19, PT ;  /* 0x000000133700720c */ /* 0x000fe20003f26270 */
[----:B------:R-:W-:-:S05]  /*0d60*/  IMAD.IADD R57, R0, 0x1, R55 ;  /* 0x0000000100397824 */ /* 0x000fca00078e0237 */
[----:B------:R-:W-:Y:S01]  /*0d70*/  ISETP.GE.AND P2, PT, R57, R19, PT ;  /* 0x000000133900720c */ /* 0x000fe20003f46270 */
[----:B------:R-:W-:-:S12]  /*0d80*/  @P3 BRA `(.L_x_89) ;  /* 0x0000000000443947 */ /* 0x000fd80003800000 */
[----:B---3--:R-:W-:-:S06]  /*0d90*/  IMAD.WIDE R32, R37, 0x8, R24 ;  /* 0x0000000825207825 */ /* 0x008fcc00078e0218 */
[----:B------:R-:W2:Y:S01]  /*0da0*/  LDG.E.64 R32, desc[UR6][R32.64] ;  /* 0x0000000620207981 */ /* 0x000ea2000c1e1b00 */
[----:B------:R-:W-:Y:S01]  /*0db0*/  I2FP.F32.U32 R35, R35 ;  /* 0x0000002300237245 */ /* 0x000fe20000201000 */
[----:B----4-:R-:W-:-:S04]  /*0dc0*/  IMAD.WIDE R38, R37, 0x8, R26 ;  /* 0x0000000825267825 */ /* 0x010fc800078e021a */
[----:B------:R-:W-:Y:S01]  /*0dd0*/  FFMA.FTZ R35, R35, R54, 1.1641532182693481445e-10 ;  /* 0x2f00000023237423 */ /* 0x000fe20000010036 */
[----:B0-----:R-:W-:-:S04]  /*0de0*/  IMAD.WIDE R36, R37, 0x8, R28 ;  /* 0x0000000825247825 */ /* 0x001fc800078e021c */
[----:B------:R-:W-:-:S04]  /*0df0*/  FMUL.FTZ R56, R35, 1 ;  /* 0x3f80000023387820 */ /* 0x000fc80000410000 */
[----:B------:R-:W0:Y:S02]  /*0e00*/  F2F.F64.F32 R34, R56 ;  /* 0x0000003800227310 */ /* 0x000e240000201800 */
[----:B0-----:R-:W-:Y:S02]  /*0e10*/  DFMA R34, R34, R30, UR8 ;  /* 0x0000000822227e2b */ /* 0x001fe4000800001e */
[----:B--2---:R-:W-:-:S14]  /*0e20*/  DSETP.GTU.AND P3, PT, R32, RZ, PT ;  /* 0x000000ff2000722a */ /* 0x004fdc0003f6c000 */
[----:B------:R-:W-:Y:S01]  /*0e30*/  @!P3 DMUL R58, R34, R32 ;  /* 0x00000020223ab228 */ /* 0x000fe20000000000 */
[----:B------:R-:W-:Y:S01]  /*0e40*/  @P3 IMAD.MOV.U32 R40, RZ, RZ, 0x0 ;  /* 0x00000000ff283424 */ /* 0x000fe200078e00ff */
[----:B------:R-:W-:-:S05]  /*0e50*/  @P3 MOV R41, 0x3ff00000 ;  /* 0x3ff0000000293802 */ /* 0x000fca0000000f00 */
[----:B------:R1:W-:Y:S04]  /*0e60*/  @!P3 STG.E.64 desc[UR6][R38.64], R58 ;  /* 0x0000003a2600b986 */ /* 0x0003e8000c101b06 */
[----:B------:R1:W-:Y:S04]  /*0e70*/  @!P3 STG.E.64 desc[UR6][R36.64], R34 ;  /* 0x000000222400b986 */ /* 0x0003e8000c101b06 */
[----:B------:R1:W-:Y:S04]  /*0e80*/  @P3 STG.E.64 desc[UR6][R38.64], R32 ;  /* 0x0000002026003986 */ /* 0x0003e8000c101b06 */
[----:B------:R1:W-:Y:S02]  /*0e90*/  @P3 STG.E.64 desc[UR6][R36.64], R40 ;  /* 0x0000002824003986 */ /* 0x0003e4000c101b06 */
.L_x_89:
[----:B------:R-:W-:Y:S05]  /*0ea0*/  BSYNC.RECONVERGENT B0 ;  /* 0x0000000000007941 */ /* 0x000fea0003800200 */
.L_x_88:
[----:B------:R-:W-:Y:S01]  /*0eb0*/  BSSY.RECONVERGENT B0, `(.L_x_90) ;  /* 0x0000013000007945 */ /* 0x000fe20003800200 */
[----:B-1----:R-:W-:Y:S01]  /*0ec0*/  I2FP.F32.U32 R59, R42 ;  /* 0x0000002a003b7245 */ /* 0x002fe20000201000 */
[----:B------:R-:W-:Y:S02]  /*0ed0*/  FFMA.FTZ R56, R61, R54, 1.1641532182693481445e-10 ;  /* 0x2f0000003d387423 */ /* 0x000fe40000010036 */
[----:B------:R-:W-:Y:S05]  /*0ee0*/  @P0 BRA `(.L_x_91) ;  /* 0x00000000003c0947 */ /* 0x000fea0003800000 */
[----:B---3--:R-:W-:-:S06]  /*0ef0*/  IMAD.WIDE R34, R43, 0x8, R24 ;  /* 0x000000082b227825 */ /* 0x008fcc00078e0218 */
[----:B------:R-:W2:Y:S01]  /*0f00*/  LDG.E.64 R34, desc[UR6][R34.64] ;  /* 0x0000000622227981 */ /* 0x000ea2000c1e1b00 */
[----:B------:R-:W-:Y:S01]  /*0f10*/  FMUL.FTZ R56, R56, 1 ;  /* 0x3f80000038387820 */ /* 0x000fe20000410000 */
[----:B----4-:R-:W-:-:S03]  /*0f20*/  IMAD.WIDE R36, R43, 0x8, R26 ;  /* 0x000000082b247825 */ /* 0x010fc600078e021a */
[----:B------:R-:W1:Y:S01]  /*0f30*/  F2F.F64.F32 R38, R56 ;  /* 0x0000003800267310 */ /* 0x000e620000201800 */
[----:B0-----:R-:W-:Y:S01]  /*0f40*/  IMAD.WIDE R32, R43, 0x8, R28 ;  /* 0x000000082b207825 */ /* 0x001fe200078e021c */
[----:B-1----:R-:W-:Y:S02]  /*0f50*/  DFMA R38, R38, R30, UR8 ;  /* 0x0000000826267e2b */ /* 0x002fe4000800001e */
        /* <DEDUP_REMOVED lines=8> */
.L_x_91:
[----:B------:R-:W-:Y:S05]  /*0fe0*/  BSYNC.RECONVERGENT B0 ;  /* 0x0000000000007941 */ /* 0x000fea0003800200 */
.L_x_90:
[----:B------:R-:W-:Y:S01]  /*0ff0*/  BSSY.RECONVERGENT B0, `(.L_x_92) ;  /* 0x0000013000007945 */ /* 0x000fe20003800200 */
[----:B------:R-:W-:Y:S01]  /*1000*/  I2FP.F32.U32 R53, R53 ;  /* 0x0000003500357245 */ /* 0x000fe20000201000 */
[----:B------:R-:W-:Y:S02]  /*1010*/  FFMA.FTZ R56, R59, R54, 1.1641532182693481445e-10 ;  /* 0x2f0000003b387423 */ /* 0x000fe40000010036 */
[----:B------:R-:W-:Y:S05]  /*1020*/  @P1 BRA `(.L_x_93) ;  /* 0x00000000003c1947 */ /* 0x000fea0003800000 */
[----:B-1-3--:R-:W-:-:S06]  /*1030*/  IMAD.WIDE R32, R55, 0x8, R24 ;  /* 0x0000000837207825 */ /* 0x00afcc00078e0218 */
        /* <DEDUP_REMOVED lines=14> */
.L_x_93:
[----:B------:R-:W-:Y:S05]  /*1120*/  BSYNC.RECONVERGENT B0 ;  /* 0x0000000000007941 */ /* 0x000fea0003800200 */
.L_x_92:
[----:B------:R-:W-:Y:S01]  /*1130*/  FFMA.FTZ R53, R53, R54, 1.1641532182693481445e-10 ;  /* 0x2f00000035357423 */ /* 0x000fe20000010036 */
[----:B------:R-:W-:Y:S06]  /*1140*/  @P2 BRA `(.L_x_94) ;  /* 0x00000000003c2947 */ /* 0x000fec0003800000 */
[----:B-123--:R-:W-:-:S06]  /*1150*/  IMAD.WIDE R34, R57, 0x8, R24 ;  /* 0x0000000839227825 */ /* 0x00efcc00078e0218 */
        /* <DEDUP_REMOVED lines=14> */
.L_x_94:
[----:B012---:R-:W-:Y:S01]  /*1240*/  IMAD.IADD R37, R0, 0x1, R57 ;  /* 0x0000000100257824 */ /* 0x007fe200078e0239 */
[----:B------:R-:W-:Y:S05]  /*1250*/  WARPSYNC.ALL ;  /* 0x0000000000007948 */ /* 0x000fea0003800000 */
[----:B------:R-:W-:Y:S01]  /*1260*/  BAR.SYNC.DEFER_BLOCKING 0x0 ;  /* 0x0000000000007b1d */ /* 0x000fe20000010000 */
[----:B------:R-:W-:-:S13]  /*1270*/  ISETP.GE.AND P0, PT, R37, R15, PT ;  /* 0x0000000f2500720c */ /* 0x000fda0003f06270 */
[----:B------:R-:W-:Y:S05]  /*1280*/  @!P0 BRA `(.L_x_95) ;  /* 0xfffffff4005c8947 */ /* 0x000fea000383ffff */
[----:B------:R-:W-:Y:S05]  /*1290*/  EXIT ;  /* 0x000000000000794d */ /* 0x000fea0003800000 */
.L_x_96:
        /* <DEDUP_REMOVED lines=14> */
.L_x_112:


//--------------------- .text._ZN2at6native28rrelu_with_noise_cuda_kernelIdLi2EZNS0_28_rrelu_with_noise_cuda_trainIdEEvRNS_6TensorERKS3_S4_RKN3c106ScalarESA_St8optionalINS_9GeneratorEEEUlP24curandStatePhilox4_32_10E_EEviNS_15PhiloxCudaStateEPT_PKSI_SJ_ddRKT1_ --------------------------
	.section	.text._ZN2at6native28rrelu_with_noise_cuda_kernelIdLi2EZNS0_28_rrelu_with_noise_cuda_trainIdEEvRNS_6TensorERKS3_S4_RKN3c106ScalarESA_St8optionalINS_9GeneratorEEEUlP24curandStatePhilox4_32_10E_EEviNS_15PhiloxCudaStateEPT_PKSI_SJ_ddRKT1_,"ax",@progbits
	.align	128
        .global         _ZN2at6native28rrelu_with_noise_cuda_kernelIdLi2EZNS0_28_rrelu_with_noise_cuda_trainIdEEvRNS_6TensorERKS3_S4_RKN3c106ScalarESA_St8optionalINS_9GeneratorEEEUlP24curandStatePhilox4_32_10E_EEviNS_15PhiloxCudaStateEPT_PKSI_SJ_ddRKT1_
        .type           _ZN2at6native28rrelu_with_noise_cuda_kernelIdLi2EZNS0_28_rrelu_with_noise_cuda_trainIdEEvRNS_6TensorERKS3_S4_RKN3c106ScalarESA_St8optionalINS_9GeneratorEEEUlP24curandStatePhilox4_32_10E_EEviNS_15PhiloxCudaStateEPT_PKSI_SJ_ddRKT1_,@function
        .size           _ZN2at6native28rrelu_with_noise_cuda_kernelIdLi2EZNS0_28_rrelu_with_noise_cuda_trainIdEEvRNS_6TensorERKS3_S4_RKN3c106ScalarESA_St8optionalINS_9GeneratorEEEUlP24curandStatePhilox4_32_10E_EEviNS_15PhiloxCudaStateEPT_PKSI_SJ_ddRKT1_,(.L_x_113 - _ZN2at6native28rrelu_with_noise_cuda_kernelIdLi2EZNS0_28_rrelu_with_noise_cuda_trainIdEEvRNS_6TensorERKS3_S4_RKN3c106ScalarESA_St8optionalINS_9GeneratorEEEUlP24curandStatePhilox4_32_10E_EEviNS_15PhiloxCudaStateEPT_PKSI_SJ_ddRKT1_)
        .other          _ZN2at6native28rrelu_with_noise_cuda_kernelIdLi2EZNS0_28_rrelu_with_noise_cuda_trainIdEEvRNS_6TensorERKS3_S4_RKN3c106ScalarESA_St8optionalINS_9GeneratorEEEUlP24curandStatePhilox4_32_10E_EEviNS_15PhiloxCudaStateEPT_PKSI_SJ_ddRKT1_,@"STO_CUDA_ENTRY STV_DEFAULT"
_ZN2at6native28rrelu_with_noise_cuda_kernelIdLi2EZNS0_28_rrelu_with_noise_cuda_trainIdEEvRNS_6TensorERKS3_S4_RKN3c106ScalarESA_St8optionalINS_9GeneratorEEEUlP24curandStatePhilox4_32_10E_EEviNS_15PhiloxCudaStateEPT_PKSI_SJ_ddRKT1_:
.text._ZN2at6native28rrelu_with_noise_cuda_kernelIdLi2EZNS0_28_rrelu_with_noise_cuda_trainIdEEvRNS_6TensorERKS3_S4_RKN3c106ScalarESA_St8optionalINS_9GeneratorEEEUlP24curandStatePhilox4_32_10E_EEviNS_15PhiloxCudaStateEPT_PKSI_SJ_ddRKT1_:
        /* <DEDUP_REMOVED lines=17> */
[----:B---3--:R-:W-:Y:S01]  /*0110*/  IADD3 R14, PT, PT, R14, -0x1, RZ ;  /* 0xffffffff0e0e7810 */ /* 0x008fe20007ffe0ff */
        /* <DEDUP_REMOVED lines=11> */
[----:B-1----:R-:W-:Y:S01]  /*01d0*/  IMAD.MOV R10, RZ, RZ, -R5 ;  /* 0x000000ffff0a7224 */ /* 0x002fe200078e0a05 */
[----:B-----5:R-:W-:Y:S01]  /*01e0*/  @P0 IADD3 R34, P1, PT, R2, R7, RZ ;  /* 0x0000000702220210 */ /* 0x020fe20007f3e0ff */
[----:B------:R-:W-:-:S03]  /*01f0*/  IMAD.WIDE.U32 R6, R41, -0x326172a9, RZ ;  /* 0xcd9e8d5729067825 */ /* 0x000fc600078e00ff */
        /* <DEDUP_REMOVED lines=8> */
[----:B------:R-:W-:Y:S02]  /*0280*/  LOP3.LUT R14, R14, R15, RZ, 0x3c, !PT ;  /* 0x0000000f0e0e7212 */ /* 0x000fe400078e3cff */
[----:B----4-:R-:W-:Y:S01]  /*0290*/  LOP3.LUT R16, R47, R7, R20, 0x96, !PT ;  /* 0x000000072f107212 */ /* 0x010fe200078e9614 */
[----:B------:R-:W-:Y:S01]  /*02a0*/  VIADD R2, R21, 0xbb67ae85 ;  /* 0xbb67ae8515027836 */ /* 0x000fe20000000000 */
[----:B------:R-:W-:Y:S02]  /*02b0*/  LOP3.LUT R12, R45, R5, R21, 0x96, !PT ;  /* 0x000000052d0c7212 */ /* 0x000fe400078e9615 */
[----:B------:R-:W-:Y:S01]  /*02c0*/  IABS R7, R15 ;  /* 0x0000000f00077213 */ /* 0x000fe20000000000 */
[----:B------:R-:W-:Y:S01]  /*02d0*/  IMAD.WIDE.U32 R16, R16, -0x2daee0ad, RZ ;  /* 0xd2511f5310107825 */ /* 0x000fe200078e00ff */
[----:B------:R-:W-:-:S02]  /*02e0*/  MOV R5, R3 ;  /* 0x0000000300057202 */ /* 0x000fc40000000f00 */
[----:B------:R-:W-:Y:S01]  /*02f0*/  ISETP.GE.AND P1, PT, R14, RZ, PT ;  /* 0x000000ff0e00720c */ /* 0x000fe20003f26270 */
[----:B------:R-:W-:Y:S01]  /*0300*/  IMAD.MOV R22, RZ, RZ, -R7 ;  /* 0x000000ffff167224 */ /* 0x000fe200078e0a07 */
[----:B------:R-:W-:Y:S01]  /*0310*/  LOP3.LUT R10, R2, R4, R17, 0x96, !PT ;  /* 0x00000004020a7212 */ /* 0x000fe200078e9611 */
[----:B------:R-:W-:Y:S02]  /*0320*/  VIADD R3, R20, 0x9e3779b9 ;  /* 0x9e3779b914037836 */ /* 0x000fe40000000000 */
[----:B------:R-:W-:-:S04]  /*0330*/  IMAD.WIDE.U32 R12, R12, -0x326172a9, RZ ;  /* 0xcd9e8d570c0c7825 */ /* 0x000fc800078e00ff */
[----:B------:R-:W-:Y:S01]  /*0340*/  IMAD.HI.U32 R26, R8, R5, RZ ;  /* 0x00000005081a7227 */ /* 0x000fe200078e00ff */
[----:B------:R-:W-:Y:S02]  /*0350*/  LOP3.LUT R18, R3, R6, R13, 0x96, !PT ;  /* 0x0000000603127212 */ /* 0x000fe400078e960d */
[----:B------:R-:W-:Y:S01]  /*0360*/  IADD3 R8, PT, PT, R20, 0x78dde6e4, RZ ;  /* 0x78dde6e414087810 */ /* 0x000fe20007ffe0ff */
[----:B------:R-:W-:-:S04]  /*0370*/  IMAD.WIDE.U32 R10, R10, -0x326172a9, RZ ;  /* 0xcd9e8d570a0a7825 */ /* 0x000fc800078e00ff */
[----:B------:R-:W-:Y:S02]  /*0380*/  VIADD R4, R20, 0x3c6ef372 ;  /* 0x3c6ef37214047836 */ /* 0x000fe40000000000 */
[----:B------:R-:W-:Y:S01]  /*0390*/  IMAD R22, R26, R22, R5 ;  /* 0x000000161a167224 */ /* 0x000fe200078e0205 */
[----:B------:R-:W-:Y:S01]  /*03a0*/  IADD3 R5, PT, PT, R21, 0x76cf5d0a, RZ ;  /* 0x76cf5d0a15057810 */ /* 0x000fe20007ffe0ff */
[----:B------:R-:W-:Y:S01]  /*03b0*/  IMAD.WIDE.U32 R18, R18, -0x2daee0ad, RZ ;  /* 0xd2511f5312127825 */ /* 0x000fe200078e00ff */
[----:B------:R-:W-:Y:S02]  /*03c0*/  LOP3.LUT R12, R4, R12, R11, 0x96, !PT ;  /* 0x0000000c040c7212 */ /* 0x000fe400078e960b */
[----:B------:R-:W-:Y:S01]  /*03d0*/  ISETP.GT.U32.AND P2, PT, R9, R22, PT ;  /* 0x000000160900720c */ /* 0x000fe20003f44070 */
[----:B------:R-:W-:Y:S01]  /*03e0*/  VIADD R6, R21, 0x32370b8f ;  /* 0x32370b8f15067836 */ /* 0x000fe20000000000 */
[----:B------:R-:W-:Y:S01]  /*03f0*/  LOP3.LUT R19, R5, R16, R19, 0x96, !PT ;  /* 0x0000001005137212 */ /* 0x000fe200078e9613 */
[----:B------:R-:W-:Y:S01]  /*0400*/  IMAD.WIDE.U32 R12, R12, -0x2daee0ad, RZ ;  /* 0xd2511f530c0c7825 */ /* 0x000fe200078e00ff */
[----:B------:R-:W-:-:S03]  /*0410*/  IADD3 R11, PT, PT, R20, 0x1715609d, RZ ;  /* 0x1715609d140b7810 */ /* 0x000fc60007ffe0ff */
[----:B------:R-:W-:Y:S01]  /*0420*/  VIADD R7, R20, 0xdaa66d2b ;  /* 0xdaa66d2b14077836 */ /* 0x000fe20000000000 */
[----:B------:R-:W-:Y:S01]  /*0430*/  LOP3.LUT R16, R6, R18, R13, 0x96, !PT ;  /* 0x0000001206107212 */ /* 0x000fe200078e960d */
[----:B------:R-:W-:Y:S01]  /*0440*/  IMAD.WIDE.U32 R18, R19, -0x326172a9, RZ ;  /* 0xcd9e8d5713127825 */ /* 0x000fe200078e00ff */
[----:B------:R-:W-:-:S03]  /*0450*/  IADD3 R13, PT, PT, R21, 0x646e171e, RZ ;  /* 0x646e171e150d7810 */ /* 0x000fc60007ffe0ff */
[----:B------:R-:W-:Y:S01]  /*0460*/  @!P2 IMAD.IADD R22, R22, 0x1, -R9 ;  /* 0x000000011616a824 */ /* 0x000fe200078e0a09 */
[----:B------:R-:W-:Y:S01]  /*0470*/  LOP3.LUT R19, R7, R10, R19, 0x96, !PT ;  /* 0x0000000a07137212 */ /* 0x000fe200078e9613 */
[----:B------:R-:W-:Y:S01]  /*0480*/  IMAD.WIDE.U32 R16, R16, -0x326172a9, RZ ;  /* 0xcd9e8d5710107825 */ /* 0x000fe200078e00ff */
[C---:B------:R-:W-:Y:S02]  /*0490*/  IADD3 R10, PT, PT, R21.reuse, -0x56f99767, RZ ;  /* 0xa9066899150a7810 */ /* 0x040fe40007ffe0ff */
[----:B------:R-:W-:Y:S01]  /*04a0*/  ISETP.GE.U32.AND P0, PT, R22, R9, PT ;  /* 0x000000091600720c */ /* 0x000fe20003f06070 */
[----:B------:R-:W-:Y:S01]  /*04b0*/  VIADD R9, R21, 0xed9eba14 ;  /* 0xed9eba1415097836 */ /* 0x000fe20000000000 */
[----:B------:R-:W-:Y:S01]  /*04c0*/  LOP3.LUT R24, R8, R18, R17, 0x96, !PT ;  /* 0x0000001208187212 */ /* 0x000fe200078e9611 */
[----:B------:R-:W-:-:S04]  /*04d0*/  IMAD.WIDE.U32 R18, R19, -0x2daee0ad, RZ ;  /* 0xd2511f5313127825 */ /* 0x000fc800078e00ff */
[----:B------:R-:W-:Y:S01]  /*04e0*/  @!P2 VIADD R26, R26, 0x1 ;  /* 0x000000011a1aa836 */ /* 0x000fe20000000000 */
[----:B------:R-:W-:Y:S01]  /*04f0*/  ISETP.NE.AND P2, PT, R15, RZ, PT ;  /* 0x000000ff0f00720c */ /* 0x000fe20003f45270 */
[----:B------:R-:W-:Y:S01]  /*0500*/  IMAD.WIDE.U32 R24, R24, -0x2daee0ad, RZ ;  /* 0xd2511f5318187825 */ /* 0x000fe200078e00ff */
[----:B------:R-:W-:-:S03]  /*0510*/  LOP3.LUT R22, R9, R12, R19, 0x96, !PT ;  /* 0x0000000c09167212 */ /* 0x000fc600078e9613 */
[----:B------:R-:W-:Y:S01]  /*0520*/  @P0 VIADD R26, R26, 0x1 ;  /* 0x000000011a1a0836 */ /* 0x000fe20000000000 */
[----:B------:R-:W-:Y:S01]  /*0530*/  LOP3.LUT R18, R10, R18, R25, 0x96, !PT ;  /* 0x000000120a127212 */ /* 0x000fe200078e9619 */
[----:B------:R-:W-:-:S04]  /*0540*/  IMAD.WIDE.U32 R22, R22, -0x326172a9, RZ ;  /* 0xcd9e8d5716167825 */ /* 0x000fc800078e00ff */
[----:B------:R-:W-:Y:S01]  /*0550*/  @!P1 IMAD.MOV R26, RZ, RZ, -R26 ;  /* 0x000000ffff1a9224 */ /* 0x000fe200078e0a1a */
[----:B------:R-:W-:Y:S01]  /*0560*/  LOP3.LUT R16, R11, R16, R23, 0x96, !PT ;  /* 0x000000100b107212 */ /* 0x000fe200078e9617 */
[----:B------:R-:W-:Y:S01]  /*0570*/  IMAD.WIDE.U32 R18, R18, -0x326172a9, RZ ;  /* 0xcd9e8d5712127825 */ /* 0x000fe200078e00ff */
[----:B------:R-:W-:-:S03]  /*0580*/  @!P2 LOP3.LUT R26, RZ, R15, RZ, 0x33, !PT ;  /* 0x0000000fff1aa212 */ /* 0x000fc600078e33ff */
[----:B------:R-:W-:Y:S02]  /*0590*/  VIADD R12, R20, 0xb54cda56 ;  /* 0xb54cda56140c7836 */ /* 0x000fe40000000000 */
[----:B------:R-:W-:-:S03]  /*05a0*/  IMAD.WIDE.U32 R16, R16, -0x2daee0ad, RZ ;  /* 0xd2511f5310107825 */ /* 0x000fc600078e00ff */
[----:B------:R-:W-:Y:S01]  /*05b0*/  LOP3.LUT R22, R12, R22, R19, 0x96, !PT ;  /* 0x000000160c167212 */ /* 0x000fe200078e9613 */
[----:B------:R-:W-:Y:S01]  /*05c0*/  IMAD R15, R15, R26, R15 ;  /* 0x0000001a0f0f7224 */ /* 0x000fe200078e020f */
[----:B------:R-:W-:Y:S01]  /*05d0*/  LOP3.LUT R24, R13, R24, R17, 0x96, !PT ;  /* 0x000000180d187212 */ /* 0x000fe200078e9611 */
[----:B------:R-:W-:Y:S02]  /*05e0*/  VIADD R14, R21, 0x1fd5c5a3 ;  /* 0x1fd5c5a3150e7836 */ /* 0x000fe40000000000 */
[----:B------:R-:W-:Y:S01]  /*05f0*/  IMAD.WIDE.U32 R22, R22, -0x2daee0ad, RZ ;  /* 0xd2511f5316167825 */ /* 0x000fe200078e00ff */
[----:B------:R-:W-:-:S03]  /*0600*/  ISETP.GE.AND P0, PT, R41, R15, PT ;  /* 0x0000000f2900720c */ /* 0x000fc60003f06270 */
[----:B------:R-:W-:Y:S01]  /*0610*/  IMAD.WIDE.U32 R24, R24, -0x326172a9, RZ ;  /* 0xcd9e8d5718187825 */ /* 0x000fe200078e00ff */
[----:B------:R-:W-:Y:S02]  /*0620*/  LOP3.LUT R30, R14, R16, R23, 0x96, !PT ;  /* 0x000000100e1e7212 */ /* 0x000fe400078e9617 */
[C---:B------:R-:W-:Y:S01]  /*0630*/  IADD3 R16, PT, PT, R20.reuse, 0x5384540f, RZ ;  /* 0x5384540f14107810 */ /* 0x040fe20007ffe0ff */
[----:B------:R-:W-:Y:S02]  /*0640*/  VIADD R17, R20, 0xf1bbcdc8 ;  /* 0xf1bbcdc814117836 */ /* 0x000fe40000000000 */
[----:B------:R-:W-:Y:S01]  /*0650*/  IMAD.WIDE.U32 R30, R30, -0x326172a9, RZ ;  /* 0xcd9e8d571e1e7825 */ /* 0x000fe200078e00ff */
[----:B------:R-:W-:Y:S02]  /*0660*/  LOP3.LUT R32, R16, R18, R25, 0x96, !PT ;  /* 0x0000001210207212 */ /* 0x000fe400078e9619 */
[----:B------:R-:W-:Y:S02]  /*0670*/  IADD3 R18, PT, PT, R21, -0x24c28bd8, RZ ;  /* 0xdb3d742815127810 */ /* 0x000fe40007ffe0ff */
        /* <DEDUP_REMOVED lines=22> */
.L_x_104:
        /* <DEDUP_REMOVED lines=13> */
.L_x_98:
[----:B------:R-:W-:Y:S05]  /*08b0*/  BSYNC.RECONVERGENT B0 ;  /* 0x0000000000007941 */ /* 0x000fea0003800200 */
.L_x_97:
        /* <DEDUP_REMOVED lines=37> */
[----:B------:R-:W-:Y:S01]  /*0b10*/  IMAD.MOV.U32 R37, RZ, RZ, R49 ;  /* 0x000000ffff257224 */ /* 0x000fe200078e0031 */
[----:B------:R-:W-:Y:S01]  /*0b20*/  LOP3.LUT R48, R17, R34, R31, 0x96, !PT ;  /* 0x0000002211307212 */ /* 0x000fe200078e961f */
[----:B------:R-:W-:Y:S01]  /*0b30*/  IMAD.WIDE.U32 R34, R35, -0x326172a9, RZ ;  /* 0xcd9e8d5723227825 */ /* 0x000fe200078e00ff */
[----:B------:R-:W-:-:S03]  /*0b40*/  MOV R33, R54 ;  /* 0x0000003600217202 */ /* 0x000fc60000000f00 */
[----:B------:R-:W-:Y:S01]  /*0b50*/  IMAD.HI.U32 R31, R48, -0x2daee0ad, RZ ;  /* 0xd2511f53301f7827 */ /* 0x000fe200078e00ff */
[----:B------:R-:W-:-:S03]  /*0b60*/  LOP3.LUT R49, R44, R30, R35, 0x96, !PT ;  /* 0x0000001e2c317212 */ /* 0x000fc600078e9623 */
        /* <DEDUP_REMOVED lines=12> */
.L_x_99:
        /* <DEDUP_REMOVED lines=9> */
.L_x_100:
[----:B------:R-:W-:Y:S01]  /*0cc0*/  IMAD.WIDE.U32 R32, R30, 0x200000, RZ ;  /* 0x002000001e207825 */ /* 0x000fe200078e00ff */
[----:B-1----:R-:W-:-:S03]  /*0cd0*/  ISETP.GE.AND P0, PT, R41, R19, PT ;  /* 0x000000132900720c */ /* 0x002fc60003f06270 */
[----:B------:R-:W-:Y:S01]  /*0ce0*/  HFMA2 R34, -RZ, RZ, 0, 0 ;  /* 0x00000000ff227431 */ /* 0x000fe200000001ff */
[----:B------:R-:W-:Y:S01]  /*0cf0*/  BSSY.RECONVERGENT B0, `(.L_x_101) ;  /* 0x0000019000007945 */ /* 0x000fe20003800200 */
[----:B------:R-:W-:Y:S01]  /*0d00*/  IMAD.MOV.U32 R35, RZ, RZ, 0x3ca00000 ;  /* 0x3ca00000ff237424 */ /* 0x000fe200078e00ff */
[----:B------:R-:W-:Y:S01]  /*0d10*/  LOP3.LUT R32, R32, R31, RZ, 0x3c, !PT ;  /* 0x0000001f20207212 */ /* 0x000fe200078e3cff */
[----:B------:R-:W-:-:S03]  /*0d20*/  IMAD.IADD R55, R0, 0x1, R41 ;  /* 0x0000000100377824 */ /* 0x000fc600078e0229 */
[----:B------:R-:W1:Y:S02]  /*0d30*/  I2F.F64.U64 R30, R32 ;  /* 0x00000020001e7312 */ /* 0x000e640000301800 */
[----:B------:R-:W-:Y:S01]  /*0d40*/  ISETP.GE.AND P1, PT, R55, R19, PT ;  /* 0x000000133700720c */ /* 0x000fe20003f26270 */
[----:B-1----:R-:W-:Y:S01]  /*0d50*/  DFMA R30, R30, R34, 5.5511151231257827021e-17 ;  /* 0x3c9000001e1e742b */ /* 0x002fe20000000022 */
[----:B------:R-:W-:Y:S11]  /*0d60*/  @P0 BRA `(.L_x_102) ;  /* 0x0000000000440947 */ /* 0x000ff60003800000 */
[----:B---3--:R-:W-:-:S06]  /*0d70*/  IMAD.WIDE R32, R41, 0x8, R22 ;  /* 0x0000000829207825 */ /* 0x008fcc00078e0216 */
[----:B------:R-:W2:Y:S01]  /*0d80*/  LDG.E.64 R32, desc[UR6][R32.64] ;  /* 0x0000000620207981 */ /* 0x000ea2000c1e1b00 */
[----:B------:R-:W-:-:S04]  /*0d90*/  IMAD.WIDE.U32 R56, R36, 0x200000, RZ ;  /* 0x0020000024387825 */ /* 0x000fc800078e00ff */
[----:B----4-:R-:W-:Y:S01]  /*0da0*/  IMAD.WIDE R38, R41, 0x8, R24 ;  /* 0x0000000829267825 */ /* 0x010fe200078e0218 */
[----:B------:R-:W-:-:S03]  /*0db0*/  LOP3.LUT R56, R56, R37, RZ, 0x3c, !PT ;  /* 0x0000002538387212 */ /* 0x000fc600078e3cff */
[----:B0-----:R-:W-:-:S03]  /*0dc0*/  IMAD.WIDE R40, R41, 0x8, R26 ;  /* 0x0000000829287825 */ /* 0x001fc600078e021a */
[----:B------:R-:W0:Y:S02]  /*0dd0*/  I2F.F64.U64 R56, R56 ;  /* 0x0000003800387312 */ /* 0x000e240000301800 */
[----:B0-----:R-:W-:-:S08]  /*0de0*/  DFMA R34, R56, R34, 5.5511151231257827021e-17 ;  /* 0x3c9000003822742b */ /* 0x001fd00000000022 */
[----:B------:R-:W-:Y:S02]  /*0df0*/  DFMA R34, R34, R28, UR8 ;  /* 0x0000000822227e2b */ /* 0x000fe4000800001c */
[----:B--2---:R-:W-:-:S14]  /*0e00*/  DSETP.GTU.AND P0, PT, R32, RZ, PT ;  /* 0x000000ff2000722a */ /* 0x004fdc0003f0c000 */
[----:B------:R-:W-:Y:S01]  /*0e10*/  @!P0 DMUL R36, R34, R32 ;  /* 0x0000002022248228 */ /* 0x000fe20000000000 */
[----:B------:R-:W-:Y:S01]  /*0e20*/  @P0 MOV R42, 0x0 ;  /* 0x00000000002a0802 */ /* 0x000fe20000000f00 */
[----:B------:R-:W-:-:S05]  /*0e30*/  @P0 IMAD.MOV.U32 R43, RZ, RZ, 0x3ff00000 ;  /* 0x3ff00000ff2b0424 */ /* 0x000fca00078e00ff */
[----:B------:R1:W-:Y:S04]  /*0e40*/  @!P0 STG.E.64 desc[UR6][R38.64], R36 ;  /* 0x0000002426008986 */ /* 0x0003e8000c101b06 */
[----:B------:R1:W-:Y:S04]  /*0e50*/  @!P0 STG.E.64 desc[UR6][R40.64], R34 ;  /* 0x0000002228008986 */ /* 0x0003e8000c101b06 */
[----:B------:R1:W-:Y:S04]  /*0e60*/  @P0 STG.E.64 desc[UR6][R38.64], R32 ;  /* 0x0000002026000986 */ /* 0x0003e8000c101b06 */
[----:B------:R1:W-:Y:S02]  /*0e70*/  @P0 STG.E.64 desc[UR6][R40.64], R42 ;  /* 0x0000002a28000986 */ /* 0x0003e4000c101b06 */
.L_x_102:
[----:B------:R-:W-:Y:S05]  /*0e80*/  BSYNC.RECONVERGENT B0 ;  /* 0x0000000000007941 */ /* 0x000fea0003800200 */
.L_x_101:
[----:B------:R-:W-:Y:S05]  /*0e90*/  @P1 BRA `(.L_x_103) ;  /* 0x0000000000341947 */ /* 0x000fea0003800000 */
[----:B-1-3--:R-:W-:-:S06]  /*0ea0*/  IMAD.WIDE R32, R55, 0x8, R22 ;  /* 0x0000000837207825 */ /* 0x00afcc00078e0216 */
[----:B------:R-:W2:Y:S01]  /*0eb0*/  LDG.E.64 R32, desc[UR6][R32.64] ;  /* 0x0000000620207981 */ /* 0x000ea2000c1e1b00 */
[----:B------:R-:W-:Y:S01]  /*0ec0*/  DFMA R30, R30, R28, UR8 ;  /* 0x000000081e1e7e2b */ /* 0x000fe2000800001c */
[----:B----4-:R-:W-:-:S04]  /*0ed0*/  IMAD.WIDE R38, R55, 0x8, R24 ;  /* 0x0000000837267825 */ /* 0x010fc800078e0218 */
[----:B0-----:R-:W-:Y:S01]  /*0ee0*/  IMAD.WIDE R36, R55, 0x8, R26 ;  /* 0x0000000837247825 */ /* 0x001fe200078e021a */
        /* <DEDUP_REMOVED lines=8> */
.L_x_103:
[----:B-12---:R-:W-:Y:S01]  /*0f70*/  IADD3 R41, PT, PT, R0, R55, RZ ;  /* 0x0000003700297210 */ /* 0x006fe20007ffe0ff */
[----:B------:R-:W-:Y:S05]  /*0f80*/  WARPSYNC.ALL ;  /* 0x0000000000007948 */ /* 0x000fea0003800000 */
[----:B------:R-:W-:Y:S01]  /*0f90*/  BAR.SYNC.DEFER_BLOCKING 0x0 ;  /* 0x0000000000007b1d */ /* 0x000fe20000010000 */
[----:B------:R-:W-:-:S13]  /*0fa0*/  ISETP.GE.AND P0, PT, R41, R15, PT ;  /* 0x0000000f2900720c */ /* 0x000fda0003f06270 */
[----:B------:R-:W-:Y:S05]  /*0fb0*/  @!P0 BRA `(.L_x_104) ;  /* 0xfffffff800088947 */ /* 0x000fea000383ffff */
[----:B------:R-:W-:Y:S05]  /*0fc0*/  EXIT ;  /* 0x000000000000794d */ /* 0x000fea0003800000 */
.L_x_105:
        /* <DEDUP_REMOVED lines=11> */
.L_x_113:


//--------------------- .nv.global.init           --------------------------
	.section	.nv.global.init,"aw",@progbits
	.align	4
.nv.global.init:
	.type		mrg32k3aM1SubSeq,@object
	.size		mrg32k3aM1SubSeq,(mrg32k3aM2SubSeq - mrg32k3aM1SubSeq)
mrg32k3aM1SubSeq:
        /*0000*/ 	.byte	0x0b, 0xcc, 0xee, 0x04, 0x73, 0x29, 0x8b, 0x6f, 0xf6, 0x53, 0x03, 0xf6, 0x23, 0xf6, 0xea, 0xda
        /* <DEDUP_REMOVED lines=125> */
	.type		mrg32k3aM2SubSeq,@object
	.size		mrg32k3aM2SubSeq,(mrg32k3aM1 - mrg32k3aM2SubSeq)
mrg32k3aM2SubSeq:
        /* <DEDUP_REMOVED lines=126> */
	.type		mrg32k3aM1,@object
	.size		mrg32k3aM1,(mrg32k3aM1Seq - mrg32k3aM1)
mrg32k3aM1:
        /* <DEDUP_REMOVED lines=144> */
	.type		mrg32k3aM1Seq,@object
	.size		mrg32k3aM1Seq,(mrg32k3aM2 - mrg32k3aM1Seq)
mrg32k3aM1Seq:
        /* <DEDUP_REMOVED lines=144> */
	.type		mrg32k3aM2,@object
	.size		mrg32k3aM2,(mrg32k3aM2Seq - mrg32k3aM2)
mrg32k3aM2:
        /* <DEDUP_REMOVED lines=144> */
	.type		mrg32k3aM2Seq,@object
	.size		mrg32k3aM2Seq,(precalc_xorwow_matrix - mrg32k3aM2Seq)
mrg32k3aM2Seq:
        /* <DEDUP_REMOVED lines=144> */
	.type		precalc_xorwow_matrix,@object
	.size		precalc_xorwow_matrix,(precalc_xorwow_offset_matrix - precalc_xorwow_matrix)
precalc_xorwow_matrix:
        /* <DEDUP_REMOVED lines=6400> */
	.type		precalc_xorwow_offset_matrix,@object
	.size		precalc_xorwow_offset_matrix,(.L_1 - precalc_xorwow_offset_matrix)
precalc_xorwow_offset_matrix:
        /* <DEDUP_REMOVED lines=6400> */
.L_1:


//--------------------- .nv.shared.reserved.0     --------------------------
	.section	.nv.shared.reserved.0,"aw",@nobits
	.weak		__nv_reservedSMEM_offset_0_alias
	.size		__nv_reservedSMEM_offset_0_alias, 0, 64
	.other		__nv_reservedSMEM_offset_0_alias,@"STO_CUDA_RESERVED_SHARED STV_DEFAULT"
__nv_reservedSMEM_offset_0_alias:
	.zero		0
	.zero		64


//--------------------- .nv.global                --------------------------
	.section	.nv.global,"aw",@nobits
.nv.global:
	.type		_ZN48_INTERNAL_12cf7792_17_RreluWithNoise_cu_512e7e354cuda3std3__48in_placeE,@object
	.size		_ZN48_INTERNAL_12cf7792_17_RreluWithNoise_cu_512e7e354cuda3std3__48in_placeE,(_ZN48_INTERNAL_12cf7792_17_RreluWithNoise_cu_512e7e354cuda3std6ranges3__45__cpo8distanceE - _ZN48_INTERNAL_12cf7792_17_RreluWithNoise_cu_512e7e354cuda3std3__48in_placeE)
_ZN48_INTERNAL_12cf7792_17_RreluWithNoise_cu_512e7e354cuda3std3__48in_placeE:
	.zero		1
	.type		_ZN48_INTERNAL_12cf7792_17_RreluWithNoise_cu_512e7e354cuda3std6ranges3__45__cpo8distanceE,@object
	.size		_ZN48_INTERNAL_12cf7792_17_RreluWithNoise_cu_512e7e354cuda3std6ranges3__45__cpo8distanceE,(_ZN48_INTERNAL_12cf7792_17_RreluWithNoise_cu_512e7e354cuda3std3__45__cpo6cbeginE - _ZN48_INTERNAL_12cf7792_17_RreluWithNoise_cu_512e7e354cuda3std6ranges3__45__cpo8distanceE)
_ZN48_INTERNAL_12cf7792_17_RreluWithNoise_cu_512e7e354cuda3std6ranges3__45__cpo8distanceE:
	.zero		1
	.type		_ZN48_INTERNAL_12cf7792_17_RreluWithNoise_cu_512e7e354cuda3std3__45__cpo6cbeginE,@object
	.size		_ZN48_INTERNAL_12cf7792_17_RreluWithNoise_cu_512e7e354cuda3std3__45__cpo6cbeginE,(_ZN48_INTERNAL_12cf7792_17_RreluWithNoise_cu_512e7e354cuda3std6ranges3__45__cpo7advanceE - _ZN48_INTERNAL_12cf7792_17_RreluWithNoise_cu_512e7e354cuda3std3__45__cpo6cbeginE)
_ZN48_INTERNAL_12cf7792_17_RreluWithNoise_cu_512e7e354cuda3std3__45__cpo6cbeginE:
	.zero		1
	.type		_ZN48_INTERNAL_12cf7792_17_RreluWithNoise_cu_512e7e354cuda3std6ranges3__45__cpo7advanceE,@object
	.size		_ZN48_INTERNAL_12cf7792_17_RreluWithNoise_cu_512e7e354cuda3std6ranges3__45__cpo7advanceE,(_ZN48_INTERNAL_12cf7792_17_RreluWithNoise_cu_512e7e354cuda3std3__45__cpo7crbeginE - _ZN48_INTERNAL_12cf7792_17_RreluWithNoise_cu_512e7e354cuda3std6ranges3__45__cpo7advanceE)
_ZN48_INTERNAL_12cf7792_17_RreluWithNoise_cu_512e7e354cuda3std6ranges3__45__cpo7advanceE:
	.zero		1
	.type		_ZN48_INTERNAL_12cf7792_17_RreluWithNoise_cu_512e7e354cuda3std3__45__cpo7crbeginE,@object
	.size		_ZN48_INTERNAL_12cf7792_17_RreluWithNoise_cu_512e7e354cuda3std3__45__cpo7crbeginE,(_ZN48_INTERNAL_12cf7792_17_RreluWithNoise_cu_512e7e354cuda3std6ranges3__45__cpo4dataE - _ZN48_INTERNAL_12cf7792_17_RreluWithNoise_cu_512e7e354cuda3std3__45__cpo7crbeginE)
_ZN48_INTERNAL_12cf7792_17_RreluWithNoise_cu_512e7e354cuda3std3__45__cpo7crbeginE:
	.zero		1
	.type		_ZN48_INTERNAL_12cf7792_17_RreluWithNoise_cu_512e7e354cuda3std6ranges3__45__cpo4dataE,@object
	.size		_ZN48_INTERNAL_12cf7792_17_RreluWithNoise_cu_512e7e354cuda3std6ranges3__45__cpo4dataE,(_ZN48_INTERNAL_12cf7792_17_RreluWithNoise_cu_512e7e354cuda3std6ranges3__45__cpo5beginE - _ZN48_INTERNAL_12cf7792_17_RreluWithNoise_cu_512e7e354cuda3std6ranges3__45__cpo4dataE)
_ZN48_INTERNAL_12cf7792_17_RreluWithNoise_cu_512e7e354cuda3std6ranges3__45__cpo4dataE:
	.zero		1
	.type		_ZN48_INTERNAL_12cf7792_17_RreluWithNoise_cu_512e7e354cuda3std6ranges3__45__cpo5beginE,@object
	.size		_ZN48_INTERNAL_12cf7792_17_RreluWithNoise_cu_512e7e354cuda3std6ranges3__45__cpo5beginE,(_ZN48_INTERNAL_12cf7792_17_RreluWithNoise_cu_512e7e354cuda3std3__450_GLOBAL__N__12cf7792_17_RreluWithNoise_cu_512e7e356ignoreE - _ZN48_INTERNAL_12cf7792_17_RreluWithNoise_cu_512e7e354cuda3std6ranges3__45__cpo5beginE)
_ZN48_INTERNAL_12cf7792_17_RreluWithNoise_cu_512e7e354cuda3std6ranges3__45__cpo5beginE:
	.zero		1
	.type		_ZN48_INTERNAL_12cf7792_17_RreluWithNoise_cu_512e7e354cuda3std3__450_GLOBAL__N__12cf7792_17_RreluWithNoise_cu_512e7e356ignoreE,@object
	.size		_ZN48_INTERNAL_12cf7792_17_RreluWithNoise_cu_512e7e354cuda3std3__450_GLOBAL__N__12cf7792_17_RreluWithNoise_cu_512e7e356ignoreE,(_ZN48_INTERNAL_12cf7792_17_RreluWithNoise_cu_512e7e354cuda3std6ranges3__45__cpo4sizeE - _ZN48_INTERNAL_12cf7792_17_RreluWithNoise_cu_512e7e354cuda3std3__450_GLOBAL__N__12cf7792_17_RreluWithNoise_cu_512e7e356ignoreE)
_ZN48_INTERNAL_12cf7792_17_RreluWithNoise_cu_512e7e354cuda3std3__450_GLOBAL__N__12cf7792_17_RreluWithNoise_cu_512e7e356ignoreE:
	.zero		1
	.type		_ZN48_INTERNAL_12cf7792_17_RreluWithNoise_cu_512e7e354cuda3std6ranges3__45__cpo4sizeE,@object
	.size		_ZN48_INTERNAL_12cf7792_17_RreluWithNoise_cu_512e7e354cuda3std6ranges3__45__cpo4sizeE,(_ZN48_INTERNAL_12cf7792_17_RreluWithNoise_cu_512e7e354cuda3std3__45__cpo5beginE - _ZN48_INTERNAL_12cf7792_17_RreluWithNoise_cu_512e7e354cuda3std6ranges3__45__cpo4sizeE)
_ZN48_INTERNAL_12cf7792_17_RreluWithNoise_cu_512e7e354cuda3std6ranges3__45__cpo4sizeE:
	.zero		1
	.type		_ZN48_INTERNAL_12cf7792_17_RreluWithNoise_cu_512e7e354cuda3std3__45__cpo5beginE,@object
	.size		_ZN48_INTERNAL_12cf7792_17_RreluWithNoise_cu_512e7e354cuda3std3__45__cpo5beginE,(_ZN48_INTERNAL_12cf7792_17_RreluWithNoise_cu_512e7e354cuda3std6ranges3__45__cpo6cbeginE - _ZN48_INTERNAL_12cf7792_17_RreluWithNoise_cu_512e7e354cuda3std3__45__cpo5beginE)
_ZN48_INTERNAL_12cf7792_17_RreluWithNoise_cu_512e7e354cuda3std3__45__cpo5beginE:
	.zero		1
	.type		_ZN48_INTERNAL_12cf7792_17_RreluWithNoise_cu_512e7e354cuda3std6ranges3__45__cpo6cbeginE,@object
	.size		_ZN48_INTERNAL_12cf7792_17_RreluWithNoise_cu_512e7e354cuda3std6ranges3__45__cpo6cbeginE,(_ZN48_INTERNAL_12cf7792_17_RreluWithNoise_cu_512e7e354cuda3std3__45__cpo6rbeginE - _ZN48_INTERNAL_12cf7792_17_RreluWithNoise_cu_512e7e354cuda3std6ranges3__45__cpo6cbeginE)
_ZN48_INTERNAL_12cf7792_17_RreluWithNoise_cu_512e7e354cuda3std6ranges3__45__cpo6cbeginE:
	.zero		1
	.type		_ZN48_INTERNAL_12cf7792_17_RreluWithNoise_cu_512e7e354cuda3std3__45__cpo6rbeginE,@object
	.size		_ZN48_INTERNAL_12cf7792_17_RreluWithNoise_cu_512e7e354cuda3std3__45__cpo6rbeginE,(_ZN48_INTERNAL_12cf7792_17_RreluWithNoise_cu_512e7e354cuda3std6ranges3__45__cpo4nextE - _ZN48_INTERNAL_12cf7792_17_RreluWithNoise_cu_512e7e354cuda3std3__45__cpo6rbeginE)
_ZN48_INTERNAL_12cf7792_17_RreluWithNoise_cu_512e7e354cuda3std3__45__cpo6rbeginE:
	.zero		1
	.type		_ZN48_INTERNAL_12cf7792_17_RreluWithNoise_cu_512e7e354cuda3std6ranges3__45__cpo4nextE,@object
	.size		_ZN48_INTERNAL_12cf7792_17_RreluWithNoise_cu_512e7e354cuda3std6ranges3__45__cpo4nextE,(_ZN48_INTERNAL_12cf7792_17_RreluWithNoise_cu_512e7e354cuda3std6ranges3__45__cpo4swapE - _ZN48_INTERNAL_12cf7792_17_RreluWithNoise_cu_512e7e354cuda3std6ranges3__45__cpo4nextE)
_ZN48_INTERNAL_12cf7792_17_RreluWithNoise_cu_512e7e354cuda3std6ranges3__45__cpo4nextE:
	.zero		1
	.type		_ZN48_INTERNAL_12cf7792_17_RreluWithNoise_cu_512e7e354cuda3std6ranges3__45__cpo4swapE,@object
	.size		_ZN48_INTERNAL_12cf7792_17_RreluWithNoise_cu_512e7e354cuda3std6ranges3__45__cpo4swapE,(_ZN48_INTERNAL_12cf7792_17_RreluWithNoise_cu_512e7e354cuda3std3__420unreachable_sentinelE - _ZN48_INTERNAL_12cf7792_17_RreluWithNoise_cu_512e7e354cuda3std6ranges3__45__cpo4swapE)
_ZN48_INTERNAL_12cf7792_17_RreluWithNoise_cu_512e7e354cuda3std6ranges3__45__cpo4swapE:
	.zero		1
	.type		_ZN48_INTERNAL_12cf7792_17_RreluWithNoise_cu_512e7e354cuda3std3__420unreachable_sentinelE,@object
	.size		_ZN48_INTERNAL_12cf7792_17_RreluWithNoise_cu_512e7e354cuda3std3__420unreachable_sentinelE,(_ZN48_INTERNAL_12cf7792_17_RreluWithNoise_cu_512e7e356thrust24THRUST_300001_SM_1000_NS6system6detail10sequential3seqE - _ZN48_INTERNAL_12cf7792_17_RreluWithNoise_cu_512e7e354cuda3std3__420unreachable_sentinelE)
_ZN48_INTERNAL_12cf7792_17_RreluWithNoise_cu_512e7e354cuda3std3__420unreachable_sentinelE:
	.zero		1
	.type		_ZN48_INTERNAL_12cf7792_17_RreluWithNoise_cu_512e7e356thrust24THRUST_300001_SM_1000_NS6system6detail10sequential3seqE,@object
	.size		_ZN48_INTERNAL_12cf7792_17_RreluWithNoise_cu_512e7e356thrust24THRUST_300001_SM_1000_NS6system6detail10sequential3seqE,(_ZN48_INTERNAL_12cf7792_17_RreluWithNoise_cu_512e7e354cuda3std3__45__cpo4cendE - _ZN48_INTERNAL_12cf7792_17_RreluWithNoise_cu_512e7e356thrust24THRUST_300001_SM_1000_NS6system6detail10sequential3seqE)
_ZN48_INTERNAL_12cf7792_17_RreluWithNoise_cu_512e7e356thrust24THRUST_300001_SM_1000_NS6system6detail10sequential3seqE:
	.zero		1
	.type		_ZN48_INTERNAL_12cf7792_17_RreluWithNoise_cu_512e7e354cuda3std3__45__cpo4cendE,@object
	.size		_ZN48_INTERNAL_12cf7792_17_RreluWithNoise_cu_512e7e354cuda3std3__45__cpo4cendE,(_ZN48_INTERNAL_12cf7792_17_RreluWithNoise_cu_512e7e354cuda3std6ranges3__45__cpo9iter_swapE - _ZN48_INTERNAL_12cf7792_17_RreluWithNoise_cu_512e7e354cuda3std3__45__cpo4cendE)
_ZN48_INTERNAL_12cf7792_17_RreluWithNoise_cu_512e7e354cuda3std3__45__cpo4cendE:
	.zero		1
	.type		_ZN48_INTERNAL_12cf7792_17_RreluWithNoise_cu_512e7e354cuda3std6ranges3__45__cpo9iter_swapE,@object
	.size		_ZN48_INTERNAL_12cf7792_17_RreluWithNoise_cu_512e7e354cuda3std6ranges3__45__cpo9iter_swapE,(_ZN48_INTERNAL_12cf7792_17_RreluWithNoise_cu_512e7e354cuda3std3__45__cpo5crendE - _ZN48_INTERNAL_12cf7792_17_RreluWithNoise_cu_512e7e354cuda3std6ranges3__45__cpo9iter_swapE)
_ZN48_INTERNAL_12cf7792_17_RreluWithNoise_cu_512e7e354cuda3std6ranges3__45__cpo9iter_swapE:
	.zero		1
	.type		_ZN48_INTERNAL_12cf7792_17_RreluWithNoise_cu_512e7e354cuda3std3__45__cpo5crendE,@object
	.size		_ZN48_INTERNAL_12cf7792_17_RreluWithNoise_cu_512e7e354cuda3std3__45__cpo5crendE,(_ZN48_INTERNAL_12cf7792_17_RreluWithNoise_cu_512e7e354cuda3std6ranges3__45__cpo5cdataE - _ZN48_INTERNAL_12cf7792_17_RreluWithNoise_cu_512e7e354cuda3std3__45__cpo5crendE)
_ZN48_INTERNAL_12cf7792_17_RreluWithNoise_cu_512e7e354cuda3std3__45__cpo5crendE:
	.zero		1
	.type		_ZN48_INTERNAL_12cf7792_17_RreluWithNoise_cu_512e7e354cuda3std6ranges3__45__cpo5cdataE,@object
	.size		_ZN48_INTERNAL_12cf7792_17_RreluWithNoise_cu_512e7e354cuda3std6ranges3__45__cpo5cdataE,(_ZN48_INTERNAL_12cf7792_17_RreluWithNoise_cu_512e7e354cuda3std6ranges3__45__cpo3endE - _ZN48_INTERNAL_12cf7792_17_RreluWithNoise_cu_512e7e354cuda3std6ranges3__45__cpo5cdataE)
_ZN48_INTERNAL_12cf7792_17_RreluWithNoise_cu_512e7e354cuda3std6ranges3__45__cpo5cdataE:
	.zero		1
	.type		_ZN48_INTERNAL_12cf7792_17_RreluWithNoise_cu_512e7e354cuda3std6ranges3__45__cpo3endE,@object
	.size		_ZN48_INTERNAL_12cf7792_17_RreluWithNoise_cu_512e7e354cuda3std6ranges3__45__cpo3endE,(_ZN48_INTERNAL_12cf7792_17_RreluWithNoise_cu_512e7e354cuda3std3__419piecewise_constructE - _ZN48_INTERNAL_12cf7792_17_RreluWithNoise_cu_512e7e354cuda3std6ranges3__45__cpo3endE)
_ZN48_INTERNAL_12cf7792_17_RreluWithNoise_cu_512e7e354cuda3std6ranges3__45__cpo3endE:
	.zero		1
	.type		_ZN48_INTERNAL_12cf7792_17_RreluWithNoise_cu_512e7e354cuda3std3__419piecewise_constructE,@object
	.size		_ZN48_INTERNAL_12cf7792_17_RreluWithNoise_cu_512e7e354cuda3std3__419piecewise_constructE,(_ZN48_INTERNAL_12cf7792_17_RreluWithNoise_cu_512e7e354cuda3std6ranges3__45__cpo5ssizeE - _ZN48_INTERNAL_12cf7792_17_RreluWithNoise_cu_512e7e354cuda3std3__419piecewise_constructE)
_ZN48_INTERNAL_12cf7792_17_RreluWithNoise_cu_512e7e354cuda3std3__419piecewise_constructE:
	.zero		1
	.type		_ZN48_INTERNAL_12cf7792_17_RreluWithNoise_cu_512e7e354cuda3std6ranges3__45__cpo5ssizeE,@object
	.size		_ZN48_INTERNAL_12cf7792_17_RreluWithNoise_cu_512e7e354cuda3std6ranges3__45__cpo5ssizeE,(_ZN48_INTERNAL_12cf7792_17_RreluWithNoise_cu_512e7e354cuda3std3__45__cpo3endE - _ZN48_INTERNAL_12cf7792_17_RreluWithNoise_cu_512e7e354cuda3std6ranges3__45__cpo5ssizeE)
_ZN48_INTERNAL_12cf7792_17_RreluWithNoise_cu_512e7e354cuda3std6ranges3__45__cpo5ssizeE:
	.zero		1
	.type		_ZN48_INTERNAL_12cf7792_17_RreluWithNoise_cu_512e7e354cuda3std3__45__cpo3endE,@object
	.size		_ZN48_INTERNAL_12cf7792_17_RreluWithNoise_cu_512e7e354cuda3std3__45__cpo3endE,(_ZN48_INTERNAL_12cf7792_17_RreluWithNoise_cu_512e7e354cuda3std6ranges3__45__cpo4cendE - _ZN48_INTERNAL_12cf7792_17_RreluWithNoise_cu_512e7e354cuda3std3__45__cpo3endE)
_ZN48_INTERNAL_12cf7792_17_RreluWithNoise_cu_512e7e354cuda3std3__45__cpo3endE:
	.zero		1
	.type		_ZN48_INTERNAL_12cf7792_17_RreluWithNoise_cu_512e7e354cuda3std6ranges3__45__cpo4cendE,@object
	.size		_ZN48_INTERNAL_12cf7792_17_RreluWithNoise_cu_512e7e354cuda3std6ranges3__45__cpo4cendE,(_ZN48_INTERNAL_12cf7792_17_RreluWithNoise_cu_512e7e354cuda3std3__45__cpo4rendE - _ZN48_INTERNAL_12cf7792_17_RreluWithNoise_cu_512e7e354cuda3std6ranges3__45__cpo4cendE)
_ZN48_INTERNAL_12cf7792_17_RreluWithNoise_cu_512e7e354cuda3std6ranges3__45__cpo4cendE:
	.zero		1
	.type		_ZN48_INTERNAL_12cf7792_17_RreluWithNoise_cu_512e7e354cuda3std3__45__cpo4rendE,@object
	.size		_ZN48_INTERNAL_12cf7792_17_RreluWithNoise_cu_512e7e354cuda3std3__45__cpo4rendE,(_ZN48_INTERNAL_12cf7792_17_RreluWithNoise_cu_512e7e354cuda3std6ranges3__45__cpo4prevE - _ZN48_INTERNAL_12cf7792_17_RreluWithNoise_cu_512e7e354cuda3std3__45__cpo4rendE)
_ZN48_INTERNAL_12cf7792_17_RreluWithNoise_cu_512e7e354cuda3std3__45__cpo4rendE:
	.zero		1
	.type		_ZN48_INTERNAL_12cf7792_17_RreluWithNoise_cu_512e7e354cuda3std6ranges3__45__cpo4prevE,@object
	.size		_ZN48_INTERNAL_12cf7792_17_RreluWithNoise_cu_512e7e354cuda3std6ranges3__45__cpo4prevE,(_ZN48_INTERNAL_12cf7792_17_RreluWithNoise_cu_512e7e354cuda3std6ranges3__45__cpo9iter_moveE - _ZN48_INTERNAL_12cf7792_17_RreluWithNoise_cu_512e7e354cuda3std6ranges3__45__cpo4prevE)
_ZN48_INTERNAL_12cf7792_17_RreluWithNoise_cu_512e7e354cuda3std6ranges3__45__cpo4prevE:
	.zero		1
	.type		_ZN48_INTERNAL_12cf7792_17_RreluWithNoise_cu_512e7e354cuda3std6ranges3__45__cpo9iter_moveE,@object
	.size		_ZN48_INTERNAL_12cf7792_17_RreluWithNoise_cu_512e7e354cuda3std6ranges3__45__cpo9iter_moveE,(.L_22 - _ZN48_INTERNAL_12cf7792_17_RreluWithNoise_cu_512e7e354cuda3std6ranges3__45__cpo9iter_moveE)
_ZN48_INTERNAL_12cf7792_17_RreluWithNoise_cu_512e7e354cuda3std6ranges3__45__cpo9iter_moveE:
	.zero		1
.L_22:


//--------------------- .nv.constant0._ZN2at6native28rrelu_with_noise_cuda_kernelIN3c108BFloat16ELi4EZNS0_28_rrelu_with_noise_cuda_trainIS3_EEvRNS_6TensorERKS5_S6_RKNS2_6ScalarESB_St8optionalINS_9GeneratorEEEUlP24curandStatePhilox4_32_10E0_EEviNS_15PhiloxCudaStateEPT_PKSJ_SK_ddRKT1_ --------------------------
	.section	.nv.constant0._ZN2at6native28rrelu_with_noise_cuda_kernelIN3c108BFloat16ELi4EZNS0_28_rrelu_with_noise_cuda_trainIS3_EEvRNS_6TensorERKS5_S6_RKNS2_6ScalarESB_St8optionalINS_9GeneratorEEEUlP24curandStatePhilox4_32_10E0_EEviNS_15PhiloxCudaStateEPT_PKSJ_SK_ddRKT1_,"a",@progbits
	.sectionflags	@""
	.align	4
.nv.constant0._ZN2at6native28rrelu_with_noise_cuda_kernelIN3c108BFloat16ELi4EZNS0_28_rrelu_with_noise_cuda_trainIS3_EEvRNS_6TensorERKS5_S6_RKNS2_6ScalarESB_St8optionalINS_9GeneratorEEEUlP24curandStatePhilox4_32_10E0_EEviNS_15PhiloxCudaStateEPT_PKSJ_SK_ddRKT1_:
	.zero		976


//--------------------- .nv.constant0._ZN2at6native28rrelu_with_noise_cuda_kernelIN3c108BFloat16ELi2EZNS0_28_rrelu_with_noise_cuda_trainIS3_EEvRNS_6TensorERKS5_S6_RKNS2_6ScalarESB_St8optionalINS_9GeneratorEEEUlP24curandStatePhilox4_32_10E_EEviNS_15PhiloxCudaStateEPT_PKSJ_SK_ddRKT1_ --------------------------
	.section	.nv.constant0._ZN2at6native28rrelu_with_noise_cuda_kernelIN3c108BFloat16ELi2EZNS0_28_rrelu_with_noise_cuda_trainIS3_EEvRNS_6TensorERKS5_S6_RKNS2_6ScalarESB_St8optionalINS_9GeneratorEEEUlP24curandStatePhilox4_32_10E_EEviNS_15PhiloxCudaStateEPT_PKSJ_SK_ddRKT1_,"a",@progbits
	.sectionflags	@""
	.align	4
.nv.constant0._ZN2at6native28rrelu_with_noise_cuda_kernelIN3c108BFloat16ELi2EZNS0_28_rrelu_with_noise_cuda_trainIS3_EEvRNS_6TensorERKS5_S6_RKNS2_6ScalarESB_St8optionalINS_9GeneratorEEEUlP24curandStatePhilox4_32_10E_EEviNS_15PhiloxCudaStateEPT_PKSJ_SK_ddRKT1_:
	.zero		976


//--------------------- .nv.constant0._ZN2at6native28rrelu_with_noise_cuda_kernelIN3c104HalfELi4EZNS0_28_rrelu_with_noise_cuda_trainIS3_EEvRNS_6TensorERKS5_S6_RKNS2_6ScalarESB_St8optionalINS_9GeneratorEEEUlP24curandStatePhilox4_32_10E0_EEviNS_15PhiloxCudaStateEPT_PKSJ_SK_ddRKT1_ --------------------------
	.section	.nv.constant0._ZN2at6native28rrelu_with_noise_cuda_kernelIN3c104HalfELi4EZNS0_28_rrelu_with_noise_cuda_trainIS3_EEvRNS_6TensorERKS5_S6_RKNS2_6ScalarESB_St8optionalINS_9GeneratorEEEUlP24curandStatePhilox4_32_10E0_EEviNS_15PhiloxCudaStateEPT_PKSJ_SK_ddRKT1_,"a",@progbits
	.sectionflags	@""
	.align	4
.nv.constant0._ZN2at6native28rrelu_with_noise_cuda_kernelIN3c104HalfELi4EZNS0_28_rrelu_with_noise_cuda_trainIS3_EEvRNS_6TensorERKS5_S6_RKNS2_6ScalarESB_St8optionalINS_9GeneratorEEEUlP24curandStatePhilox4_32_10E0_EEviNS_15PhiloxCudaStateEPT_PKSJ_SK_ddRKT1_:
	.zero		976


//--------------------- .nv.constant0._ZN2at6native28rrelu_with_noise_cuda_kernelIN3c104HalfELi2EZNS0_28_rrelu_with_noise_cuda_trainIS3_EEvRNS_6TensorERKS5_S6_RKNS2_6ScalarESB_St8optionalINS_9GeneratorEEEUlP24curandStatePhilox4_32_10E_EEviNS_15PhiloxCudaStateEPT_PKSJ_SK_ddRKT1_ --------------------------
	.section	.nv.constant0._ZN2at6native28rrelu_with_noise_cuda_kernelIN3c104HalfELi2EZNS0_28_rrelu_with_noise_cuda_trainIS3_EEvRNS_6TensorERKS5_S6_RKNS2_6ScalarESB_St8optionalINS_9GeneratorEEEUlP24curandStatePhilox4_32_10E_EEviNS_15PhiloxCudaStateEPT_PKSJ_SK_ddRKT1_,"a",@progbits
	.sectionflags	@""
	.align	4
.nv.constant0._ZN2at6native28rrelu_with_noise_cuda_kernelIN3c104HalfELi2EZNS0_28_rrelu_with_noise_cuda_trainIS3_EEvRNS_6TensorERKS5_S6_RKNS2_6ScalarESB_St8optionalINS_9GeneratorEEEUlP24curandStatePhilox4_32_10E_EEviNS_15PhiloxCudaStateEPT_PKSJ_SK_ddRKT1_:
	.zero		976


//--------------------- .nv.constant0._ZN2at6native28rrelu_with_noise_cuda_kernelIfLi4EZNS0_28_rrelu_with_noise_cuda_trainIfEEvRNS_6TensorERKS3_S4_RKN3c106ScalarESA_St8optionalINS_9GeneratorEEEUlP24curandStatePhilox4_32_10E0_EEviNS_15PhiloxCudaStateEPT_PKSI_SJ_ddRKT1_ --------------------------
	.section	.nv.constant0._ZN2at6native28rrelu_with_noise_cuda_kernelIfLi4EZNS0_28_rrelu_with_noise_cuda_trainIfEEvRNS_6TensorERKS3_S4_RKN3c106ScalarESA_St8optionalINS_9GeneratorEEEUlP24curandStatePhilox4_32_10E0_EEviNS_15PhiloxCudaStateEPT_PKSI_SJ_ddRKT1_,"a",@progbits
	.sectionflags	@""
	.align	4
.nv.constant0._ZN2at6native28rrelu_with_noise_cuda_kernelIfLi4EZNS0_28_rrelu_with_noise_cuda_trainIfEEvRNS_6TensorERKS3_S4_RKN3c106ScalarESA_St8optionalINS_9GeneratorEEEUlP24curandStatePhilox4_32_10E0_EEviNS_15PhiloxCudaStateEPT_PKSI_SJ_ddRKT1_:
	.zero		976


//--------------------- .nv.constant0._ZN2at6native28rrelu_with_noise_cuda_kernelIfLi2EZNS0_28_rrelu_with_noise_cuda_trainIfEEvRNS_6TensorERKS3_S4_RKN3c106ScalarESA_St8optionalINS_9GeneratorEEEUlP24curandStatePhilox4_32_10E_EEviNS_15PhiloxCudaStateEPT_PKSI_SJ_ddRKT1_ --------------------------
	.section	.nv.constant0._ZN2at6native28rrelu_with_noise_cuda_kernelIfLi2EZNS0_28_rrelu_with_noise_cuda_trainIfEEvRNS_6TensorERKS3_S4_RKN3c106ScalarESA_St8optionalINS_9GeneratorEEEUlP24curandStatePhilox4_32_10E_EEviNS_15PhiloxCudaStateEPT_PKSI_SJ_ddRKT1_,"a",@progbits
	.sectionflags	@""
	.align	4
.nv.constant0._ZN2at6native28rrelu_with_noise_cuda_kernelIfLi2EZNS0_28_rrelu_with_noise_cuda_trainIfEEvRNS_6TensorERKS3_S4_RKN3c106ScalarESA_St8optionalINS_9GeneratorEEEUlP24curandStatePhilox4_32_10E_EEviNS_15PhiloxCudaStateEPT_PKSI_SJ_ddRKT1_:
	.zero		976


//--------------------- .nv.constant0._ZN2at6native28rrelu_with_noise_cuda_kernelIdLi4EZNS0_28_rrelu_with_noise_cuda_trainIdEEvRNS_6TensorERKS3_S4_RKN3c106ScalarESA_St8optionalINS_9GeneratorEEEUlP24curandStatePhilox4_32_10E0_EEviNS_15PhiloxCudaStateEPT_PKSI_SJ_ddRKT1_ --------------------------
	.section	.nv.constant0._ZN2at6native28rrelu_with_noise_cuda_kernelIdLi4EZNS0_28_rrelu_with_noise_cuda_trainIdEEvRNS_6TensorERKS3_S4_RKN3c106ScalarESA_St8optionalINS_9GeneratorEEEUlP24curandStatePhilox4_32_10E0_EEviNS_15PhiloxCudaStateEPT_PKSI_SJ_ddRKT1_,"a",@progbits
	.sectionflags	@""
	.align	4
.nv.constant0._ZN2at6native28rrelu_with_noise_cuda_kernelIdLi4EZNS0_28_rrelu_with_noise_cuda_trainIdEEvRNS_6TensorERKS3_S4_RKN3c106ScalarESA_St8optionalINS_9GeneratorEEEUlP24curandStatePhilox4_32_10E0_EEviNS_15PhiloxCudaStateEPT_PKSI_SJ_ddRKT1_:
	.zero		976


//--------------------- .nv.constant0._ZN2at6native28rrelu_with_noise_cuda_kernelIdLi2EZNS0_28_rrelu_with_noise_cuda_trainIdEEvRNS_6TensorERKS3_S4_RKN3c106ScalarESA_St8optionalINS_9GeneratorEEEUlP24curandStatePhilox4_32_10E_EEviNS_15PhiloxCudaStateEPT_PKSI_SJ_ddRKT1_ --------------------------
	.section	.nv.constant0._ZN2at6native28rrelu_with_noise_cuda_kernelIdLi2EZNS0_28_rrelu_with_noise_cuda_trainIdEEvRNS_6TensorERKS3_S4_RKN3c106ScalarESA_St8optionalINS_9GeneratorEEEUlP24curandStatePhilox4_32_10E_EEviNS_15PhiloxCudaStateEPT_PKSI_SJ_ddRKT1_,"a",@progbits
	.sectionflags	@""
	.align	4
.nv.constant0._ZN2at6native28rrelu_with_noise_cuda_kernelIdLi2EZNS0_28_rrelu_with_noise_cuda_trainIdEEvRNS_6TensorERKS3_S4_RKN3c106ScalarESA_St8optionalINS_9GeneratorEEEUlP24curandStatePhilox4_32_10E_EEviNS_15PhiloxCudaStateEPT_PKSI_SJ_ddRKT1_:
	.zero		976


//--------------------- SYMBOLS --------------------------

	.type		.nv.reservedSmem.offset0,@object
	.size		.nv.reservedSmem.offset0,0x4
